// auto-generated by cutlass_sweep.fmha — config: {"arch": "sm_90", "direction": "fwd", "dtype": "fp16", "head_dim": 80, "mask": "causal", "schedule": "pingpong", "tile_kv": 128, "tile_q": 128}
#include "cutlass/cutlass.h"
#include "cute/tensor.hpp"
#include "cutlass/device_kernel.h"
#include "cutlass/kernel_hardware_info.h"
#include "88_hopper_fmha/collective/fmha_fusion.hpp"
#include "88_hopper_fmha/kernel/fmha_kernel_builder.hpp"

using namespace cute;
using Element = cutlass::half_t;
using TileShape = Shape<_128, _128, _80>;
using StrideQ = cute::tuple<int, _1, cute::tuple<int, int>>;
using StrideK = cute::tuple<int, _1, cute::tuple<int, int>>;
using StrideV = cute::tuple<int, cute::_1, cute::tuple<int, int>>;

using Kernel = typename cutlass::fmha::kernel::FmhaBuilder<
    Element, float, float,
    TileShape, StrideQ, StrideK, StrideV,
    cutlass::fmha::collective::CausalFusion,
    cutlass::gemm::KernelTmaWarpSpecializedPingpong
  >::Kernel;

auto* _anchor = &cutlass::device_kernel<Kernel>;


// ===== COMPILED SASS (sm_90a) =====

	.target	sm_90a

	.elftype	@"ET_EXEC"


//--------------------- .note.nv.tkinfo           --------------------------
	.section	.note.nv.tkinfo,"",@"SHT_NOTE"
	.sectionflags	@"SHF_NOTE_NV_TKINFO"
	.tkinfo
        /*0018*/ 	.word	0x00000002
        /*0030*/ 	.string	""
        /*0030*/ 	.string	"ptxas"
        /*0030*/ 	.string	"Cuda compilation tools, release 13.0, V13.0.88"
        /*0030*/ 	.string	"Build cuda_13.0.r13.0/compiler.36424714_0"
        /*0030*/ 	.string	"-arch sm_90a -m 64 "



//--------------------- .note.nv.cuinfo           --------------------------
	.section	.note.nv.cuinfo,"",@"SHT_NOTE"
	.sectionflags	@"SHF_NOTE_NV_CUINFO"
        /*0018*/ 	.short	0x0002
        /*001a*/ 	.short	0x005a
        /*001c*/ 	.short	0x0082
	.zero		2


//--------------------- .nv.info                  --------------------------
	.section	.nv.info,"",@"SHT_CUDA_INFO"
	.align	4


	//----- nvinfo : EIATTR_REGCOUNT
	.align		4
        /*0000*/ 	.byte	0x04, 0x2f
        /*0002*/ 	.short	(.L_16 - .L_15)
	.align		4
.L_15:
        /*0004*/ 	.word	index@(_ZN7cutlass13device_kernelINS_4fmha6kernel28FmhaKernelTmaWarpSpecializedINS1_10collective30FmhaMainloopTmaWarpSpecializedINS_6half_tEffN4cute5tupleIJNS7_1CILi128EEESA_NS9_ILi80EEEEEENS8_IJiNS9_ILi1EEENS8_IJiiEEEEEESF_SF_NS4_12CausalFusionEJNS2_6OptionILNS2_3TagE0ENS9_ILb1EEEEENSH_ILSI_2ESJ_EEEEENS4_15FmhaFwdEpilogueIS6_fNS8_IJNS9_ILi64EEESB_SA_EEEEENS2_23PersistentTileSchedulerEJSK_SL_EEEEEvNT_6ParamsE)
        /*0008*/ 	.word	0x000000a8


	//----- nvinfo : EIATTR_FRAME_SIZE
	.align		4
.L_16:
        /*000c*/ 	.byte	0x04, 0x11
        /*000e*/ 	.short	(.L_18 - .L_17)
	.align		4
.L_17:
        /*0010*/ 	.word	index@($__internal_0_$__cuda_sm20_rcp_rn_f32_slowpath)
        /*0014*/ 	.word	0x00000000


	//----- nvinfo : EIATTR_FRAME_SIZE
	.align		4
.L_18:
        /*0018*/ 	.byte	0x04, 0x11
        /*001a*/ 	.short	(.L_20 - .L_19)
	.align		4
.L_19:
        /*001c*/ 	.word	index@(_ZN7cutlass13device_kernelINS_4fmha6kernel28FmhaKernelTmaWarpSpecializedINS1_10collective30FmhaMainloopTmaWarpSpecializedINS_6half_tEffN4cute5tupleIJNS7_1CILi128EEESA_NS9_ILi80EEEEEENS8_IJiNS9_ILi1EEENS8_IJiiEEEEEESF_SF_NS4_12CausalFusionEJNS2_6OptionILNS2_3TagE0ENS9_ILb1EEEEENSH_ILSI_2ESJ_EEEEENS4_15FmhaFwdEpilogueIS6_fNS8_IJNS9_ILi64EEESB_SA_EEEEENS2_23PersistentTileSchedulerEJSK_SL_EEEEEvNT_6ParamsE)
        /*0020*/ 	.word	0x00000000


	//----- nvinfo : EIATTR_MIN_STACK_SIZE
	.align		4
.L_20:
        /*0024*/ 	.byte	0x04, 0x12
        /*0026*/ 	.short	(.L_22 - .L_21)
	.align		4
.L_21:
        /*0028*/ 	.word	index@(_ZN7cutlass13device_kernelINS_4fmha6kernel28FmhaKernelTmaWarpSpecializedINS1_10collective30FmhaMainloopTmaWarpSpecializedINS_6half_tEffN4cute5tupleIJNS7_1CILi128EEESA_NS9_ILi80EEEEEENS8_IJiNS9_ILi1EEENS8_IJiiEEEEEESF_SF_NS4_12CausalFusionEJNS2_6OptionILNS2_3TagE0ENS9_ILb1EEEEENSH_ILSI_2ESJ_EEEEENS4_15FmhaFwdEpilogueIS6_fNS8_IJNS9_ILi64EEESB_SA_EEEEENS2_23PersistentTileSchedulerEJSK_SL_EEEEEvNT_6ParamsE)
        /*002c*/ 	.word	0x00000000
.L_22:


//--------------------- .nv.compat                --------------------------
	.section	.nv.compat,"",@"SHT_CUDA_COMPAT_INFO"
	.align	4
        /*0000*/ 	.byte	0x02, 0x09, 0x01, 0x00, 0x02, 0x02, 0x04, 0x00, 0x02, 0x05, 0x05, 0x00, 0x03, 0x07, 0x01, 0x01
        /*0010*/ 	.byte	0x02, 0x03, 0x01, 0x00, 0x02, 0x06, 0x01, 0x00, 0x04, 0x0b, 0x08, 0x00, 0x00, 0x00, 0x00, 0x00
        /*0020*/ 	.byte	0x00, 0x00, 0x00, 0x00


//--------------------- .nv.info._ZN7cutlass13device_kernelINS_4fmha6kernel28FmhaKernelTmaWarpSpecializedINS1_10collective30FmhaMainloopTmaWarpSpecializedINS_6half_tEffN4cute5tupleIJNS7_1CILi128EEESA_NS9_ILi80EEEEEENS8_IJiNS9_ILi1EEENS8_IJiiEEEEEESF_SF_NS4_12CausalFusionEJNS2_6OptionILNS2_3TagE0ENS9_ILb1EEEEENSH_ILSI_2ESJ_EEEEENS4_15FmhaFwdEpilogueIS6_fNS8_IJNS9_ILi64EEESB_SA_EEEEENS2_23PersistentTileSchedulerEJSK_SL_EEEEEvNT_6ParamsE --------------------------
	.section	.nv.info._ZN7cutlass13device_kernelINS_4fmha6kernel28FmhaKernelTmaWarpSpecializedINS1_10collective30FmhaMainloopTmaWarpSpecializedINS_6half_tEffN4cute5tupleIJNS7_1CILi128EEESA_NS9_ILi80EEEEEENS8_IJiNS9_ILi1EEENS8_IJiiEEEEEESF_SF_NS4_12CausalFusionEJNS2_6OptionILNS2_3TagE0ENS9_ILb1EEEEENSH_ILSI_2ESJ_EEEEENS4_15FmhaFwdEpilogueIS6_fNS8_IJNS9_ILi64EEESB_SA_EEEEENS2_23PersistentTileSchedulerEJSK_SL_EEEEEvNT_6ParamsE,"",@"SHT_CUDA_INFO"
	.sectionflags	@""
	.align	4


	//----- nvinfo : EIATTR_CUDA_API_VERSION
	.align		4
        /*0000*/ 	.byte	0x04, 0x37
        /*0002*/ 	.short	(.L_24 - .L_23)
.L_23:
        /*0004*/ 	.word	0x00000082


	//----- nvinfo : EIATTR_KPARAM_INFO
	.align		4
.L_24:
        /*0008*/ 	.byte	0x04, 0x17
        /*000a*/ 	.short	(.L_26 - .L_25)
.L_25:
        /*000c*/ 	.word	0x00000000
        /*0010*/ 	.short	0x0000
        /*0012*/ 	.short	0x0070
        /*0014*/ 	.byte	0x00, 0xf0, 0x01, 0x20


	//----- nvinfo : EIATTR_SPARSE_MMA_MASK
	.align		4
.L_26:
        /*0018*/ 	.byte	0x03, 0x50
        /*001a*/ 	.short	0x0000


	//----- nvinfo : EIATTR_MAXREG_COUNT
	.align		4
        /*001c*/ 	.byte	0x03, 0x1b
        /*001e*/ 	.short	0x00a8


	//----- nvinfo : EIATTR_NUM_BARRIERS
	.align		4
        /*0020*/ 	.byte	0x02, 0x4c
        /*0022*/ 	.byte	0x02
	.zero		1


	//----- nvinfo : EIATTR_EXTERNS
	.align		4
        /*0024*/ 	.byte	0x04, 0x0f
        /*0026*/ 	.short	(.L_28 - .L_27)


	//   ....[0]....
	.align		4
.L_27:
        /*0028*/ 	.word	index@(__assertfail)


	//----- nvinfo : EIATTR_MERCURY_ISA_VERSION
	.align		4
.L_28:
        /*002c*/ 	.byte	0x03, 0x5f
        /*002e*/ 	.short	0x0101


	//----- nvinfo : EIATTR_INT_WARP_WIDE_INSTR_OFFSETS
	.align		4
        /*0030*/ 	.byte	0x04, 0x31
        /*0032*/ 	.short	(.L_30 - .L_29)


	//   ....[0]....
.L_29:
        /*0034*/ 	.word	0x00000760


	//   ....[1]....
        /*0038*/ 	.word	0x00000770


	//   ....[2]....
        /*003c*/ 	.word	0x00000780


	//   ....[3]....
        /*0040*/ 	.word	0x00000790


	//   ....[4]....
        /*0044*/ 	.word	0x00000800


	//   ....[5]....
        /*0048*/ 	.word	0x000009e0


	//   ....[6]....
        /*004c*/ 	.word	0x00000a90


	//----- nvinfo : EIATTR_COOP_GROUP_MASK_REGIDS
	.align		4
.L_30:
        /*0050*/ 	.byte	0x04, 0x29
        /*0052*/ 	.short	(.L_32 - .L_31)


	//   ....[0]....
.L_31:
        /*0054*/ 	.word	0xffffffff


	//   ....[1]....
        /*0058*/ 	.word	0xffffffff


	//   ....[2]....
        /*005c*/ 	.word	0xffffffff


	//   ....[3]....
        /*0060*/ 	.word	0xffffffff


	//   ....[4]....
        /*0064*/ 	.word	0xffffffff


	//   ....[5]....
        /*0068*/ 	.word	0xffffffff


	//   ....[6]....
        /*006c*/ 	.word	0xffffffff


	//   ....[7]....
        /*0070*/ 	.word	0xffffffff


	//   ....[8]....
        /*0074*/ 	.word	0xffffffff


	//   ....[9]....
        /*0078*/ 	.word	0xffffffff


	//   ....[10]....
        /*007c*/ 	.word	0xffffffff


	//   ....[11]....
        /*0080*/ 	.word	0xffffffff


	//   ....[12]....
        /*0084*/ 	.word	0xffffffff


	//   ....[13]....
        /*0088*/ 	.word	0xffffffff


	//   ....[14]....
        /*008c*/ 	.word	0xffffffff


	//   ....[15]....
        /*0090*/ 	.word	0xffffffff


	//   ....[16]....
        /*0094*/ 	.word	0xffffffff


	//   ....[17]....
        /*0098*/ 	.word	0xffffffff


	//   ....[18]....
        /*009c*/ 	.word	0xffffffff


	//   ....[19]....
        /*00a0*/ 	.word	0xffffffff


	//   ....[20]....
        /*00a4*/ 	.word	0xffffffff


	//   ....[21]....
        /*00a8*/ 	.word	0xffffffff


	//----- nvinfo : EIATTR_COOP_GROUP_INSTR_OFFSETS
	.align		4
.L_32:
        /*00ac*/ 	.byte	0x04, 0x28
        /*00ae*/ 	.short	(.L_34 - .L_33)


	//   ....[0]....
.L_33:
        /*00b0*/ 	.word	0x00000070


	//   ....[1]....
        /*00b4*/ 	.word	0x000000a0


	//   ....[2]....
        /*00b8*/ 	.word	0x000001d0


	//   ....[3]....
        /*00bc*/ 	.word	0x000003e0


	//   ....[4]....
        /*00c0*/ 	.word	0x000005a0


	//   ....[5]....
        /*00c4*/ 	.word	0x00000700


	//   ....[6]....
        /*00c8*/ 	.word	0x00002130


	//   ....[7]....
        /*00cc*/ 	.word	0x00002170


	//   ....[8]....
        /*00d0*/ 	.word	0x000029e0


	//   ....[9]....
        /*00d4*/ 	.word	0x00002b20


	//   ....[10]....
        /*00d8*/ 	.word	0x000053a0


	//   ....[11]....
        /*00dc*/ 	.word	0x000053c0


	//   ....[12]....
        /*00e0*/ 	.word	0x00005d40


	//   ....[13]....
        /*00e4*/ 	.word	0x00005e60


	//   ....[14]....
        /*00e8*/ 	.word	0x00008fa0


	//   ....[15]....
        /*00ec*/ 	.word	0x000090a0


	//   ....[16]....
        /*00f0*/ 	.word	0x00009cd0


	//   ....[17]....
        /*00f4*/ 	.word	0x00009e00


	//   ....[18]....
        /*00f8*/ 	.word	0x0000c5f0


	//   ....[19]....
        /*00fc*/ 	.word	0x0000c630


	//   ....[20]....
        /*0100*/ 	.word	0x0000c670


	//   ....[21]....
        /*0104*/ 	.word	0x0000c680


	//----- nvinfo : EIATTR_REG_RECONFIG
	.align		4
.L_34:
        /*0108*/ 	.byte	0x01, 0x54
	.zero		2


	//----- nvinfo : EIATTR_SYSCALL_OFFSETS
	.align		4
        /*010c*/ 	.byte	0x04, 0x46
        /*010e*/ 	.short	(.L_36 - .L_35)


	//   ....[0]....
.L_35:
        /*0110*/ 	.word	0x0000d140


	//   ....[1]....
        /*0114*/ 	.word	0x0000d2a0


	//----- nvinfo : EIATTR_MBARRIER_INSTR_OFFSETS
	.align		4
.L_36:
        /*0118*/ 	.byte	0x04, 0x39
        /*011a*/ 	.short	(.L_38 - .L_37)


	//   ....[0]....
.L_37:
        /*011c*/ 	.word	0x00000390
        /*0120*/ 	.word	0x000000ff
        /*0124*/ 	.word	0x00020250
        /*0128*/ 	.short	0x0100
        /*012a*/ 	.byte	0x08
	.zero		1


	//   ....[1]....
        /*012c*/ 	.word	0x000003a0
        /*0130*/ 	.word	0x000000ff
        /*0134*/ 	.word	0x00020260
        /*0138*/ 	.short	0x0100
        /*013a*/ 	.byte	0x08
	.zero		1


	//   ....[2]....
        /*013c*/ 	.word	0x000003b0
        /*0140*/ 	.word	0x000000ff
        /*0144*/ 	.word	0x00020258
        /*0148*/ 	.short	0x0100
        /*014a*/ 	.byte	0x08
	.zero		1


	//   ....[3]....
        /*014c*/ 	.word	0x000003c0
        /*0150*/ 	.word	0x000000ff
        /*0154*/ 	.word	0x00020268
        /*0158*/ 	.short	0x0100
        /*015a*/ 	.byte	0x08
	.zero		1


	//   ....[4]....
        /*015c*/ 	.word	0x000004f0
        /*0160*/ 	.word	0x000000ff
        /*0164*/ 	.word	0x00020200
        /*0168*/ 	.short	0x0100
        /*016a*/ 	.byte	0x08
	.zero		1


	//   ....[5]....
        /*016c*/ 	.word	0x00000500
        /*0170*/ 	.word	0x000000ff
        /*0174*/ 	.word	0x00020228
        /*0178*/ 	.short	0x0100
        /*017a*/ 	.byte	0x08
	.zero		1


	//   ....[6]....
        /*017c*/ 	.word	0x00000510
        /*0180*/ 	.word	0x000000ff
        /*0184*/ 	.word	0x00020208
        /*0188*/ 	.short	0x0100
        /*018a*/ 	.byte	0x08
	.zero		1


	//   ....[7]....
        /*018c*/ 	.word	0x00000520
        /*0190*/ 	.word	0x000000ff
        /*0194*/ 	.word	0x00020230
        /*0198*/ 	.short	0x0100
        /*019a*/ 	.byte	0x08
	.zero		1


	//   ....[8]....
        /*019c*/ 	.word	0x00000530
        /*01a0*/ 	.word	0x000000ff
        /*01a4*/ 	.word	0x00020210
        /*01a8*/ 	.short	0x0100
        /*01aa*/ 	.byte	0x08
	.zero		1


	//   ....[9]....
        /*01ac*/ 	.word	0x00000540
        /*01b0*/ 	.word	0x000000ff
        /*01b4*/ 	.word	0x00020238
        /*01b8*/ 	.short	0x0100
        /*01ba*/ 	.byte	0x08
	.zero		1


	//   ....[10]....
        /*01bc*/ 	.word	0x00000550
        /*01c0*/ 	.word	0x000000ff
        /*01c4*/ 	.word	0x00020218
        /*01c8*/ 	.short	0x0100
        /*01ca*/ 	.byte	0x08
	.zero		1


	//   ....[11]....
        /*01cc*/ 	.word	0x00000560
        /*01d0*/ 	.word	0x000000ff
        /*01d4*/ 	.word	0x00020240
        /*01d8*/ 	.short	0x0100
        /*01da*/ 	.byte	0x08
	.zero		1


	//   ....[12]....
        /*01dc*/ 	.word	0x00000570
        /*01e0*/ 	.word	0x000000ff
        /*01e4*/ 	.word	0x00020220
        /*01e8*/ 	.short	0x0100
        /*01ea*/ 	.byte	0x08
	.zero		1


	//   ....[13]....
        /*01ec*/ 	.word	0x00000580
        /*01f0*/ 	.word	0x000000ff
        /*01f4*/ 	.word	0x00020248
        /*01f8*/ 	.short	0x0100
        /*01fa*/ 	.byte	0x08
	.zero		1


	//   ....[14]....
        /*01fc*/ 	.word	0x000006b0
        /*0200*/ 	.word	0x000000ff
        /*0204*/ 	.word	0x00020270
        /*0208*/ 	.short	0x0100
        /*020a*/ 	.byte	0x08
	.zero		1


	//   ....[15]....
        /*020c*/ 	.word	0x000006c0
        /*0210*/ 	.word	0x000000ff
        /*0214*/ 	.word	0x00020280
        /*0218*/ 	.short	0x0100
        /*021a*/ 	.byte	0x08
	.zero		1


	//   ....[16]....
        /*021c*/ 	.word	0x000006d0
        /*0220*/ 	.word	0x000000ff
        /*0224*/ 	.word	0x00020278
        /*0228*/ 	.short	0x0100
        /*022a*/ 	.byte	0x08
	.zero		1


	//   ....[17]....
        /*022c*/ 	.word	0x000006e0
        /*0230*/ 	.word	0x000000ff
        /*0234*/ 	.word	0x00020288
        /*0238*/ 	.short	0x0100
        /*023a*/ 	.byte	0x08
	.zero		1


	//   ....[18]....
        /*023c*/ 	.word	0x00000820
        /*0240*/ 	.word	0x000000ff
        /*0244*/ 	.word	0x00020290
        /*0248*/ 	.short	0x0100
        /*024a*/ 	.byte	0x06
	.zero		1


	//   ....[19]....
        /*024c*/ 	.word	0x00000830
        /*0250*/ 	.word	0x000000ff
        /*0254*/ 	.word	0x00020298
        /*0258*/ 	.short	0x0100
        /*025a*/ 	.byte	0x06
	.zero		1


	//   ....[20]....
        /*025c*/ 	.word	0x00000840
        /*0260*/ 	.word	0x000000ff
        /*0264*/ 	.word	0x000202a0
        /*0268*/ 	.short	0x0100
        /*026a*/ 	.byte	0x06
	.zero		1


	//   ....[21]....
        /*026c*/ 	.word	0x00000850
        /*0270*/ 	.word	0x000000ff
        /*0274*/ 	.word	0x000202a8
        /*0278*/ 	.short	0x0100
        /*027a*/ 	.byte	0x06
	.zero		1


	//   ....[22]....
        /*027c*/ 	.word	0x00000950
        /*0280*/ 	.word	0x000000ff
        /*0284*/ 	.word	0x000202c0
        /*0288*/ 	.short	0x0100
        /*028a*/ 	.byte	0x08
	.zero		1


	//   ....[23]....
        /*028c*/ 	.word	0x00000960
        /*0290*/ 	.word	0x000000ff
        /*0294*/ 	.word	0x000202e0
        /*0298*/ 	.short	0x0100
        /*029a*/ 	.byte	0x08
	.zero		1


	//   ....[24]....
        /*029c*/ 	.word	0x00000970
        /*02a0*/ 	.word	0x000000ff
        /*02a4*/ 	.word	0x000202c8
        /*02a8*/ 	.short	0x0100
        /*02aa*/ 	.byte	0x08
	.zero		1


	//   ....[25]....
        /*02ac*/ 	.word	0x00000980
        /*02b0*/ 	.word	0x000000ff
        /*02b4*/ 	.word	0x000202e8
        /*02b8*/ 	.short	0x0100
        /*02ba*/ 	.byte	0x08
	.zero		1


	//   ....[26]....
        /*02bc*/ 	.word	0x00000990
        /*02c0*/ 	.word	0x000000ff
        /*02c4*/ 	.word	0x000202d0
        /*02c8*/ 	.short	0x0100
        /*02ca*/ 	.byte	0x08
	.zero		1


	//   ....[27]....
        /*02cc*/ 	.word	0x000009a0
        /*02d0*/ 	.word	0x000000ff
        /*02d4*/ 	.word	0x000202f0
        /*02d8*/ 	.short	0x0100
        /*02da*/ 	.byte	0x08
	.zero		1


	//   ....[28]....
        /*02dc*/ 	.word	0x000009b0
        /*02e0*/ 	.word	0x000000ff
        /*02e4*/ 	.word	0x000202d8
        /*02e8*/ 	.short	0x0100
        /*02ea*/ 	.byte	0x08
	.zero		1


	//   ....[29]....
        /*02ec*/ 	.word	0x000009c0
        /*02f0*/ 	.word	0x000000ff
        /*02f4*/ 	.word	0x000202f8
        /*02f8*/ 	.short	0x0100
        /*02fa*/ 	.byte	0x08
	.zero		1


	//   ....[30]....
        /*02fc*/ 	.word	0x00000ac0
        /*0300*/ 	.word	0x000000ff
        /*0304*/ 	.word	0x000202b0
        /*0308*/ 	.short	0x0100
        /*030a*/ 	.byte	0x06
	.zero		1


	//   ....[31]....
        /*030c*/ 	.word	0x000013e0
        /*0310*/ 	.word	0x000000ff
        /*0314*/ 	.word	0x00020250
        /*0318*/ 	.short	0x010a
        /*031a*/ 	.byte	0x04
	.zero		1


	//   ....[32]....
        /*031c*/ 	.word	0x00001490
        /*0320*/ 	.word	0x000000ff
        /*0324*/ 	.word	0x00020200
        /*0328*/ 	.short	0x010a
        /*032a*/ 	.byte	0x1a
	.zero		1


	//   ....[33]....
        /*032c*/ 	.word	0x000014b0
        /*0330*/ 	.word	0x000000ff
        /*0334*/ 	.word	0xfffffff8
        /*0338*/ 	.short	0x010a
        /*033a*/ 	.byte	0x18
	.zero		1


	//   ....[34]....
        /*033c*/ 	.word	0x00003cb0
        /*0340*/ 	.word	0x0000001a
        /*0344*/ 	.word	0x00000000
        /*0348*/ 	.short	0x0101
        /*034a*/ 	.byte	0x1b
	.zero		1


	//   ....[35]....
        /*034c*/ 	.word	0x00003ef0
        /*0350*/ 	.word	0x000000ff
        /*0354*/ 	.word	0x00020200
        /*0358*/ 	.short	0x010a
        /*035a*/ 	.byte	0x06
	.zero		1


	//   ....[36]....
        /*035c*/ 	.word	0x00004e10
        /*0360*/ 	.word	0x000000ff
        /*0364*/ 	.word	0x00000000
        /*0368*/ 	.short	0x0101
        /*036a*/ 	.byte	0x1a
	.zero		1


	//   ....[37]....
        /*036c*/ 	.word	0x00004f40
        /*0370*/ 	.word	0x000000ff
        /*0374*/ 	.word	0x00020200
        /*0378*/ 	.short	0x010a
        /*037a*/ 	.byte	0x06
	.zero		1


	//   ....[38]....
        /*037c*/ 	.word	0x00006f60
        /*0380*/ 	.word	0x000000ff
        /*0384*/ 	.word	0x00020200
        /*0388*/ 	.short	0x010a
        /*038a*/ 	.byte	0x06
	.zero		1


	//   ....[39]....
        /*038c*/ 	.word	0x000073d0
        /*0390*/ 	.word	0x000000ff
        /*0394*/ 	.word	0x00020200
        /*0398*/ 	.short	0x010a
        /*039a*/ 	.byte	0x06
	.zero		1


	//   ....[40]....
        /*039c*/ 	.word	0x000082e0
        /*03a0*/ 	.word	0x000000ff
        /*03a4*/ 	.word	0x00000000
        /*03a8*/ 	.short	0x0101
        /*03aa*/ 	.byte	0x06
	.zero		1


	//   ....[41]....
        /*03ac*/ 	.word	0x00008390
        /*03b0*/ 	.word	0x000000ff
        /*03b4*/ 	.word	0x00000000
        /*03b8*/ 	.short	0x0101
        /*03ba*/ 	.byte	0x06
	.zero		1


	//   ....[42]....
        /*03bc*/ 	.word	0x00008530
        /*03c0*/ 	.word	0x000000ff
        /*03c4*/ 	.word	0x00020200
        /*03c8*/ 	.short	0x010a
        /*03ca*/ 	.byte	0x06
	.zero		1


	//   ....[43]....
        /*03cc*/ 	.word	0x0000af70
        /*03d0*/ 	.word	0x000000ff
        /*03d4*/ 	.word	0x00020200
        /*03d8*/ 	.short	0x010a
        /*03da*/ 	.byte	0x06
	.zero		1


	//   ....[44]....
        /*03dc*/ 	.word	0x0000b3d0
        /*03e0*/ 	.word	0x000000ff
        /*03e4*/ 	.word	0x00020200
        /*03e8*/ 	.short	0x010a
        /*03ea*/ 	.byte	0x06
	.zero		1


	//   ....[45]....
        /*03ec*/ 	.word	0x0000c2e0
        /*03f0*/ 	.word	0x000000ff
        /*03f4*/ 	.word	0x00000000
        /*03f8*/ 	.short	0x0101
        /*03fa*/ 	.byte	0x06
	.zero		1


	//   ....[46]....
        /*03fc*/ 	.word	0x0000c390
        /*0400*/ 	.word	0x000000ff
        /*0404*/ 	.word	0x00000000
        /*0408*/ 	.short	0x0101
        /*040a*/ 	.byte	0x06
	.zero		1


	//   ....[47]....
        /*040c*/ 	.word	0x0000c540
        /*0410*/ 	.word	0x000000ff
        /*0414*/ 	.word	0x00000000
        /*0418*/ 	.short	0x0101
        /*041a*/ 	.byte	0x04
	.zero		1


	//   ....[48]....
        /*041c*/ 	.word	0x0000c5c0
        /*0420*/ 	.word	0x000000ff
        /*0424*/ 	.word	0x00000000
        /*0428*/ 	.short	0x0101
        /*042a*/ 	.byte	0x19
	.zero		1


	//   ....[49]....
        /*042c*/ 	.word	0x0000cb80
        /*0430*/ 	.word	0x000000ff
        /*0434*/ 	.word	0x00000008
        /*0438*/ 	.short	0x010a
        /*043a*/ 	.byte	0x18
	.zero		1


	//   ....[50]....
        /*043c*/ 	.word	0x0000e070
        /*0440*/ 	.word	0x00000000
        /*0444*/ 	.word	0x00020290
        /*0448*/ 	.short	0x0101
        /*044a*/ 	.byte	0x25
	.zero		1


	//   ....[51]....
        /*044c*/ 	.word	0x0000e430
        /*0450*/ 	.word	0x00000007
        /*0454*/ 	.word	0x00020260
        /*0458*/ 	.short	0x010a
        /*045a*/ 	.byte	0x3f
	.zero		1


	//   ....[52]....
        /*045c*/ 	.word	0x0000e800
        /*0460*/ 	.word	0x00000007
        /*0464*/ 	.word	0x000202b0
        /*0468*/ 	.short	0x0101
        /*046a*/ 	.byte	0x3f
	.zero		1


	//   ....[53]....
        /*046c*/ 	.word	0x0000e810
        /*0470*/ 	.word	0x00000007
        /*0474*/ 	.word	0x000202b0
        /*0478*/ 	.short	0x010a
        /*047a*/ 	.byte	0x3f
	.zero		1


	//   ....[54]....
        /*047c*/ 	.word	0x0000e8b0
        /*0480*/ 	.word	0x00000004
        /*0484*/ 	.word	0x00020260
        /*0488*/ 	.short	0x010a
        /*048a*/ 	.byte	0x3f
	.zero		1


	//   ....[55]....
        /*048c*/ 	.word	0x0000f020
        /*0490*/ 	.word	0x00000008
        /*0494*/ 	.word	0x00020228
        /*0498*/ 	.short	0x010a
        /*049a*/ 	.byte	0x3f
	.zero		1


	//   ....[56]....
        /*049c*/ 	.word	0x0000f3d0
        /*04a0*/ 	.word	0x00000005
        /*04a4*/ 	.word	0x000202b0
        /*04a8*/ 	.short	0x0101
        /*04aa*/ 	.byte	0x3f
	.zero		1


	//   ....[57]....
        /*04ac*/ 	.word	0x0000f3e0
        /*04b0*/ 	.word	0x00000005
        /*04b4*/ 	.word	0x000202b0
        /*04b8*/ 	.short	0x010a
        /*04ba*/ 	.byte	0x3f
	.zero		1


	//   ....[58]....
        /*04bc*/ 	.word	0x0000f490
        /*04c0*/ 	.word	0x00000007
        /*04c4*/ 	.word	0x00020228
        /*04c8*/ 	.short	0x010a
        /*04ca*/ 	.byte	0x3f
	.zero		1


	//   ....[59]....
        /*04cc*/ 	.word	0x0000f890
        /*04d0*/ 	.word	0x00000007
        /*04d4*/ 	.word	0x00020228
        /*04d8*/ 	.short	0x010a
        /*04da*/ 	.byte	0x3f
	.zero		1


	//   ....[60]....
        /*04dc*/ 	.word	0x0000fc60
        /*04e0*/ 	.word	0x00000007
        /*04e4*/ 	.word	0x00020228
        /*04e8*/ 	.short	0x010a
        /*04ea*/ 	.byte	0x3f
	.zero		1


	//   ....[61]....
        /*04ec*/ 	.word	0x00010080
        /*04f0*/ 	.word	0x00000003
        /*04f4*/ 	.word	0x00020250
        /*04f8*/ 	.short	0x010a
        /*04fa*/ 	.byte	0x3f
	.zero		1


	//   ....[62]....
        /*04fc*/ 	.word	0x000100e0
        /*0500*/ 	.word	0x00000005
        /*0504*/ 	.word	0x00020200
        /*0508*/ 	.short	0x010a
        /*050a*/ 	.byte	0x3f
	.zero		1


	//   ....[63]....
        /*050c*/ 	.word	0x00010140
        /*0510*/ 	.word	0x00000000
        /*0514*/ 	.word	0xfffffff8
        /*0518*/ 	.short	0x010a
        /*051a*/ 	.byte	0x3f
	.zero		1


	//   ....[64]....
        /*051c*/ 	.word	0x000101a0
        /*0520*/ 	.word	0x00000008
        /*0524*/ 	.word	0x00020200
        /*0528*/ 	.short	0x010a
        /*052a*/ 	.byte	0x3f
	.zero		1


	//   ....[65]....
        /*052c*/ 	.word	0x00010200
        /*0530*/ 	.word	0x0000000d
        /*0534*/ 	.word	0x00020200
        /*0538*/ 	.short	0x010a
        /*053a*/ 	.byte	0x3f
	.zero		1


	//   ....[66]....
        /*053c*/ 	.word	0x00010260
        /*0540*/ 	.word	0x00000008
        /*0544*/ 	.word	0x00020200
        /*0548*/ 	.short	0x010a
        /*054a*/ 	.byte	0x3f
	.zero		1


	//   ....[67]....
        /*054c*/ 	.word	0x000102c0
        /*0550*/ 	.word	0x0000000b
        /*0554*/ 	.word	0x00020200
        /*0558*/ 	.short	0x010a
        /*055a*/ 	.byte	0x3f
	.zero		1


	//   ....[68]....
        /*055c*/ 	.word	0x00010320
        /*0560*/ 	.word	0x00000009
        /*0564*/ 	.word	0x00020200
        /*0568*/ 	.short	0x010a
        /*056a*/ 	.byte	0x3f
	.zero		1


	//   ....[69]....
        /*056c*/ 	.word	0x00010380
        /*0570*/ 	.word	0x00000003
        /*0574*/ 	.word	0x00000008
        /*0578*/ 	.short	0x010a
        /*057a*/ 	.byte	0x3f
	.zero		1


	//   ....[70]....
        /*057c*/ 	.word	0x00010450
        /*0580*/ 	.word	0x00000007
        /*0584*/ 	.word	0x00020260
        /*0588*/ 	.short	0x010a
        /*058a*/ 	.byte	0x3f
	.zero		1


	//   ....[71]....
        /*058c*/ 	.word	0x000104a0
        /*0590*/ 	.word	0x00000007
        /*0594*/ 	.word	0x000202b0
        /*0598*/ 	.short	0x010a
        /*059a*/ 	.byte	0x3f
	.zero		1


	//   ....[72]....
        /*059c*/ 	.word	0x000104f0
        /*05a0*/ 	.word	0x00000004
        /*05a4*/ 	.word	0x00020260
        /*05a8*/ 	.short	0x010a
        /*05aa*/ 	.byte	0x3f
	.zero		1


	//   ....[73]....
        /*05ac*/ 	.word	0x000105c0
        /*05b0*/ 	.word	0x00000008
        /*05b4*/ 	.word	0x00020228
        /*05b8*/ 	.short	0x010a
        /*05ba*/ 	.byte	0x3f
	.zero		1


	//   ....[74]....
        /*05bc*/ 	.word	0x00010610
        /*05c0*/ 	.word	0x00000005
        /*05c4*/ 	.word	0x000202b0
        /*05c8*/ 	.short	0x010a
        /*05ca*/ 	.byte	0x3f
	.zero		1


	//   ....[75]....
        /*05cc*/ 	.word	0x00010660
        /*05d0*/ 	.word	0x00000007
        /*05d4*/ 	.word	0x00020228
        /*05d8*/ 	.short	0x010a
        /*05da*/ 	.byte	0x3f
	.zero		1


	//   ....[76]....
        /*05dc*/ 	.word	0x000106b0
        /*05e0*/ 	.word	0x00000007
        /*05e4*/ 	.word	0x00020228
        /*05e8*/ 	.short	0x010a
        /*05ea*/ 	.byte	0x3f
	.zero		1


	//   ....[77]....
        /*05ec*/ 	.word	0x00010700
        /*05f0*/ 	.word	0x00000007
        /*05f4*/ 	.word	0x00020228
        /*05f8*/ 	.short	0x010a
        /*05fa*/ 	.byte	0x3f
	.zero		1


	//----- nvinfo : EIATTR_NUM_MBARRIERS
	.align		4
.L_38:
        /*05fc*/ 	.byte	0x03, 0x38
        /*05fe*/ 	.short	0x001f


	//----- nvinfo : EIATTR_EXIT_INSTR_OFFSETS
	.align		4
        /*0600*/ 	.byte	0x04, 0x1c
        /*0602*/ 	.short	(.L_40 - .L_39)


	//   ....[0]....
.L_39:
        /*0604*/ 	.word	0x00000b20


	//   ....[1]....
        /*0608*/ 	.word	0x00000b90


	//   ....[2]....
        /*060c*/ 	.word	0x0000e0a0


	//   ....[3]....
        /*0610*/ 	.word	0x0000e100


	//   ....[4]....
        /*0614*/ 	.word	0x0000e130


	//   ....[5]....
        /*0618*/ 	.word	0x0000ec70


	//   ....[6]....
        /*061c*/ 	.word	0x0000eca0


	//   ....[7]....
        /*0620*/ 	.word	0x00010060


	//----- nvinfo : EIATTR_MAX_THREADS
	.align		4
.L_40:
        /*0624*/ 	.byte	0x04, 0x05
        /*0626*/ 	.short	(.L_42 - .L_41)
.L_41:
        /*0628*/ 	.word	0x00000180
        /*062c*/ 	.word	0x00000001
        /*0630*/ 	.word	0x00000001


	//----- nvinfo : EIATTR_CRS_STACK_SIZE
	.align		4
.L_42:
        /*0634*/ 	.byte	0x04, 0x1e
        /*0636*/ 	.short	(.L_44 - .L_43)
.L_43:
        /*0638*/ 	.word	0x00000000


	//----- nvinfo : EIATTR_CBANK_PARAM_SIZE
	.align		4
.L_44:
        /*063c*/ 	.byte	0x03, 0x19
        /*063e*/ 	.short	0x0870


	//----- nvinfo : EIATTR_PARAM_CBANK
	.align		4
        /*0640*/ 	.byte	0x04, 0x0a
        /*0642*/ 	.short	(.L_46 - .L_45)
	.align		4
.L_45:
        /*0644*/ 	.word	index@(.nv.constant0._ZN7cutlass13device_kernelINS_4fmha6kernel28FmhaKernelTmaWarpSpecializedINS1_10collective30FmhaMainloopTmaWarpSpecializedINS_6half_tEffN4cute5tupleIJNS7_1CILi128EEESA_NS9_ILi80EEEEEENS8_IJiNS9_ILi1EEENS8_IJiiEEEEEESF_SF_NS4_12CausalFusionEJNS2_6OptionILNS2_3TagE0ENS9_ILb1EEEEENSH_ILSI_2ESJ_EEEEENS4_15FmhaFwdEpilogueIS6_fNS8_IJNS9_ILi64EEESB_SA_EEEEENS2_23PersistentTileSchedulerEJSK_SL_EEEEEvNT_6ParamsE)
        /*0648*/ 	.short	0x0210
        /*064a*/ 	.short	0x0870


	//----- nvinfo : EIATTR_SW_WAR
	.align		4
.L_46:
        /*064c*/ 	.byte	0x04, 0x36
        /*064e*/ 	.short	(.L_48 - .L_47)
.L_47:
        /*0650*/ 	.word	0x00000008
.L_48:


//--------------------- .nv.callgraph             --------------------------
	.section	.nv.callgraph,"",@"SHT_CUDA_CALLGRAPH"
	.align	4
	.sectionentsize	8
	.align		4
        /*0000*/ 	.word	0x00000000
	.align		4
        /*0004*/ 	.word	0xffffffff
	.align		4
        /*0008*/ 	.word	index@(_ZN7cutlass13device_kernelINS_4fmha6kernel28FmhaKernelTmaWarpSpecializedINS1_10collective30FmhaMainloopTmaWarpSpecializedINS_6half_tEffN4cute5tupleIJNS7_1CILi128EEESA_NS9_ILi80EEEEEENS8_IJiNS9_ILi1EEENS8_IJiiEEEEEESF_SF_NS4_12CausalFusionEJNS2_6OptionILNS2_3TagE0ENS9_ILb1EEEEENSH_ILSI_2ESJ_EEEEENS4_15FmhaFwdEpilogueIS6_fNS8_IJNS9_ILi64EEESB_SA_EEEEENS2_23PersistentTileSchedulerEJSK_SL_EEEEEvNT_6ParamsE)
	.align		4
        /*000c*/ 	.word	index@(__assertfail)
	.align		4
        /*0010*/ 	.word	0x00000000
	.align		4
        /*0014*/ 	.word	0xfffffffe
	.align		4
        /*0018*/ 	.word	0x00000000
	.align		4
        /*001c*/ 	.word	0xfffffffd
	.align		4
        /*0020*/ 	.word	0x00000000
	.align		4
        /*0024*/ 	.word	0xfffffffc


//--------------------- .nv.constant4             --------------------------
	.section	.nv.constant4,"a",@progbits
	.align	8
	.align		8
.nv.constant4:
        /*0000*/ 	.dword	__assertfail
	.align		8
        /*0008*/ 	.dword	__unnamed_1
	.align		8
        /*0010*/ 	.dword	__unnamed_2
	.align		8
        /*0018*/ 	.dword	_ZN39_INTERNAL_f6b0d33f_4_k_cu_d59f6b3f_32554cuda3std3__45__cpo5beginE
	.align		8
        /*0020*/ 	.dword	_ZN39_INTERNAL_f6b0d33f_4_k_cu_d59f6b3f_32554cuda3std3__45__cpo3endE
	.align		8
        /*0028*/ 	.dword	_ZN39_INTERNAL_f6b0d33f_4_k_cu_d59f6b3f_32554cuda3std3__45__cpo6cbeginE
	.align		8
        /*0030*/ 	.dword	_ZN39_INTERNAL_f6b0d33f_4_k_cu_d59f6b3f_32554cuda3std3__45__cpo4cendE
	.align		8
        /*0038*/ 	.dword	_ZN39_INTERNAL_f6b0d33f_4_k_cu_d59f6b3f_32554cuda3std3__441_GLOBAL__N__f6b0d33f_4_k_cu_d59f6b3f_32556ignoreE
	.align		8
        /*0040*/ 	.dword	_ZN39_INTERNAL_f6b0d33f_4_k_cu_d59f6b3f_32554cuda3std3__419piecewise_constructE
	.align		8
        /*0048*/ 	.dword	_ZN39_INTERNAL_f6b0d33f_4_k_cu_d59f6b3f_32554cuda3std3__48in_placeE
	.align		8
        /*0050*/ 	.dword	_ZN39_INTERNAL_f6b0d33f_4_k_cu_d59f6b3f_32554cuda3std6ranges3__45__cpo4swapE
	.align		8
        /*0058*/ 	.dword	_ZN39_INTERNAL_f6b0d33f_4_k_cu_d59f6b3f_32554cuda3std6ranges3__45__cpo9iter_moveE
	.align		8
        /*0060*/ 	.dword	_ZN39_INTERNAL_f6b0d33f_4_k_cu_d59f6b3f_32554cute7productE
	.align		8
        /*0068*/ 	.dword	_ZN39_INTERNAL_f6b0d33f_4_k_cu_d59f6b3f_32554cute1_E
	.align		8
        /*0070*/ 	.dword	$str$24
	.align		8
        /*0078*/ 	.dword	$str$25


//--------------------- .text._ZN7cutlass13device_kernelINS_4fmha6kernel28FmhaKernelTmaWarpSpecializedINS1_10collective30FmhaMainloopTmaWarpSpecializedINS_6half_tEffN4cute5tupleIJNS7_1CILi128EEESA_NS9_ILi80EEEEEENS8_IJiNS9_ILi1EEENS8_IJiiEEEEEESF_SF_NS4_12CausalFusionEJNS2_6OptionILNS2_3TagE0ENS9_ILb1EEEEENSH_ILSI_2ESJ_EEEEENS4_15FmhaFwdEpilogueIS6_fNS8_IJNS9_ILi64EEESB_SA_EEEEENS2_23PersistentTileSchedulerEJSK_SL_EEEEEvNT_6ParamsE --------------------------
	.section	.text._ZN7cutlass13device_kernelINS_4fmha6kernel28FmhaKernelTmaWarpSpecializedINS1_10collective30FmhaMainloopTmaWarpSpecializedINS_6half_tEffN4cute5tupleIJNS7_1CILi128EEESA_NS9_ILi80EEEEEENS8_IJiNS9_ILi1EEENS8_IJiiEEEEEESF_SF_NS4_12CausalFusionEJNS2_6OptionILNS2_3TagE0ENS9_ILb1EEEEENSH_ILSI_2ESJ_EEEEENS4_15FmhaFwdEpilogueIS6_fNS8_IJNS9_ILi64EEESB_SA_EEEEENS2_23PersistentTileSchedulerEJSK_SL_EEEEEvNT_6ParamsE,"ax",@progbits
	.align	128
.text._ZN7cutlass13device_kernelINS_4fmha6kernel28FmhaKernelTmaWarpSpecializedINS1_10collective30FmhaMainloopTmaWarpSpecializedINS_6half_tEffN4cute5tupleIJNS7_1CILi128EEESA_NS9_ILi80EEEEEENS8_IJiNS9_ILi1EEENS8_IJiiEEEEEESF_SF_NS4_12CausalFusionEJNS2_6OptionILNS2_3TagE0ENS9_ILb1EEEEENSH_ILSI_2ESJ_EEEEENS4_15FmhaFwdEpilogueIS6_fNS8_IJNS9_ILi64EEESB_SA_EEEEENS2_23PersistentTileSchedulerEJSK_SL_EEEEEvNT_6ParamsE:
        .type           _ZN7cutlass13device_kernelINS_4fmha6kernel28FmhaKernelTmaWarpSpecializedINS1_10collective30FmhaMainloopTmaWarpSpecializedINS_6half_tEffN4cute5tupleIJNS7_1CILi128EEESA_NS9_ILi80EEEEEENS8_IJiNS9_ILi1EEENS8_IJiiEEEEEESF_SF_NS4_12CausalFusionEJNS2_6OptionILNS2_3TagE0ENS9_ILb1EEEEENSH_ILSI_2ESJ_EEEEENS4_15FmhaFwdEpilogueIS6_fNS8_IJNS9_ILi64EEESB_SA_EEEEENS2_23PersistentTileSchedulerEJSK_SL_EEEEEvNT_6ParamsE,@function
        .size           _ZN7cutlass13device_kernelINS_4fmha6kernel28FmhaKernelTmaWarpSpecializedINS1_10collective30FmhaMainloopTmaWarpSpecializedINS_6half_tEffN4cute5tupleIJNS7_1CILi128EEESA_NS9_ILi80EEEEEENS8_IJiNS9_ILi1EEENS8_IJiiEEEEEESF_SF_NS4_12CausalFusionEJNS2_6OptionILNS2_3TagE0ENS9_ILb1EEEEENSH_ILSI_2ESJ_EEEEENS4_15FmhaFwdEpilogueIS6_fNS8_IJNS9_ILi64EEESB_SA_EEEEENS2_23PersistentTileSchedulerEJSK_SL_EEEEEvNT_6ParamsE,(.L_x_152 - _ZN7cutlass13device_kernelINS_4fmha6kernel28FmhaKernelTmaWarpSpecializedINS1_10collective30FmhaMainloopTmaWarpSpecializedINS_6half_tEffN4cute5tupleIJNS7_1CILi128EEESA_NS9_ILi80EEEEEENS8_IJiNS9_ILi1EEENS8_IJiiEEEEEESF_SF_NS4_12CausalFusionEJNS2_6OptionILNS2_3TagE0ENS9_ILb1EEEEENSH_ILSI_2ESJ_EEEEENS4_15FmhaFwdEpilogueIS6_fNS8_IJNS9_ILi64EEESB_SA_EEEEENS2_23PersistentTileSchedulerEJSK_SL_EEEEEvNT_6ParamsE)
        .other          _ZN7cutlass13device_kernelINS_4fmha6kernel28FmhaKernelTmaWarpSpecializedINS1_10collective30FmhaMainloopTmaWarpSpecializedINS_6half_tEffN4cute5tupleIJNS7_1CILi128EEESA_NS9_ILi80EEEEEENS8_IJiNS9_ILi1EEENS8_IJiiEEEEEESF_SF_NS4_12CausalFusionEJNS2_6OptionILNS2_3TagE0ENS9_ILb1EEEEENSH_ILSI_2ESJ_EEEEENS4_15FmhaFwdEpilogueIS6_fNS8_IJNS9_ILi64EEESB_SA_EEEEENS2_23PersistentTileSchedulerEJSK_SL_EEEEEvNT_6ParamsE,@"STO_CUDA_ENTRY STV_DEFAULT"
_ZN7cutlass13device_kernelINS_4fmha6kernel28FmhaKernelTmaWarpSpecializedINS1_10collective30FmhaMainloopTmaWarpSpecializedINS_6half_tEffN4cute5tupleIJNS7_1CILi128EEESA_NS9_ILi80EEEEEENS8_IJiNS9_ILi1EEENS8_IJiiEEEEEESF_SF_NS4_12CausalFusionEJNS2_6OptionILNS2_3TagE0ENS9_ILb1EEEEENSH_ILSI_2ESJ_EEEEENS4_15FmhaFwdEpilogueIS6_fNS8_IJNS9_ILi64EEESB_SA_EEEEENS2_23PersistentTileSchedulerEJSK_SL_EEEEEvNT_6ParamsE:
[----:B------:R-:W1:Y:S01]  /*0000*/  LDC R1, c[0x0][0x28] ;  /* 0x00000a00ff017b82 */ /* 0x000e620000000800 */
[----:B------:R-:W2:Y:S07]  /*0010*/  S2R R2, SR_TID.X ;  /* 0x0000000000027919 */ /* 0x000eae0000002100 */
[----:B------:R-:W3:Y:S01]  /*0020*/  S2UR UR6, SR_CTAID.X ;  /* 0x00000000000679c3 */ /* 0x000ee20000002500 */
[----:B------:R-:W-:Y:S01]  /*0030*/  ELECT P1, URZ, PT ;  /* 0x00000000003f782f */ /* 0x000fe20003820000 */
[----:B------:R-:W-:Y:S01]  /*0040*/  BSSY B0, `(.L_x_0) ;  /* 0x0000018000007945 */ /* 0x000fe20003800000 */
[----:B---3--:R-:W-:Y:S01]  /*0050*/  IMAD.U32 R17, RZ, RZ, UR6 ;  /* 0x00000006ff117e24 */ /* 0x008fe2000f8e00ff */
[----:B--2---:R-:W-:-:S05]  /*0060*/  SHF.R.U32.HI R0, RZ, 0x5, R2 ;  /* 0x00000005ff007819 */ /* 0x004fca0000011602 */
[----:B------:R-:W2:Y:S02]  /*0070*/  SHFL.IDX PT, R3, R0, RZ, 0x1f ;  /* 0x00001fff00037589 */ /* 0x000ea400000e0000 */
[----:B--2---:R-:W-:Y:S02]  /*0080*/  R2UR UR4, R3 ;  /* 0x00000000030472ca */ /* 0x004fe400000e0000 */
[----:B------:R-:W-:-:S06]  /*0090*/  SHF.R.U32.HI R3, RZ, 0x7, R2 ;  /* 0x00000007ff037819 */ /* 0x000fcc0000011602 */
[----:B------:R-:W2:Y:S05]  /*00a0*/  SHFL.IDX PT, R3, R3, RZ, 0x1f ;  /* 0x00001fff03037589 */ /* 0x000eaa00000e0000 */
[----:B------:R-:W-:Y:S02]  /*00b0*/  USHF.R.S32.HI UR5, URZ, 0x1f, UR4 ;  /* 0x0000001f3f057899 */ /* 0x000fe40008011404 */
[----:B------:R-:W-:Y:S02]  /*00c0*/  ISETP.EQ.AND P2, PT, RZ, UR4, P1 ;  /* 0x00000004ff007c0c */ /* 0x000fe40008f42270 */
[----:B------:R-:W-:-:S04]  /*00d0*/  ULEA.HI UR5, UR5, UR4, URZ, 0x2 ;  /* 0x0000000405057291 */ /* 0x000fc8000f8f103f */
[----:B------:R-:W-:-:S04]  /*00e0*/  ULOP3.LUT UR5, UR5, 0xfffffffc, URZ, 0xc0, !UPT ;  /* 0xfffffffc05057892 */ /* 0x000fc8000f8ec03f */
[----:B------:R-:W-:-:S03]  /*00f0*/  UIADD3 UR5, UR4, -UR5, URZ ;  /* 0x8000000504057290 */ /* 0x000fc6000fffe03f */
[----:B-1----:R-:W-:Y:S09]  /*0100*/  @!P2 BRA `(.L_x_1) ;  /* 0x00000000002ca947 */ /* 0x002ff20003800000 */
[----:B------:R-:W-:Y:S02]  /*0110*/  ULDC.64 UR6, c[0x0][0x198] ;  /* 0x0000660000067ab9 */ /* 0x000fe40000000a00 */
[----:B------:R-:W-:Y:S02]  /*0120*/  UIADD3 UR8, UP0, UR6, 0xf0, URZ ;  /* 0x000000f006087890 */ /* 0x000fe4000ff1e03f */
[----:B------:R-:W-:Y:S02]  /*0130*/  UIADD3 UR10, UP1, UR6, 0x1f0, URZ ;  /* 0x000001f0060a7890 */ /* 0x000fe4000ff3e03f */
[----:B------:R-:W-:Y:S02]  /*0140*/  UIADD3 UR6, UP2, UR6, 0x2f0, URZ ;  /* 0x000002f006067890 */ /* 0x000fe4000ff5e03f */
[----:B------:R-:W-:Y:S02]  /*0150*/  UIADD3.X UR9, URZ, UR7, URZ, UP0, !UPT ;  /* 0x000000073f097290 */ /* 0x000fe400087fe43f */
[----:B------:R-:W-:-:S02]  /*0160*/  UIADD3.X UR11, URZ, UR7, URZ, UP1, !UPT ;  /* 0x000000073f0b7290 */ /* 0x000fc40008ffe43f */
[----:B------:R-:W-:-:S05]  /*0170*/  UIADD3.X UR7, URZ, UR7, URZ, UP2, !UPT ;  /* 0x000000073f077290 */ /* 0x000fca00097fe43f */
[----:B------:R1:W-:Y:S02]  /*0180*/  UTMACCTL.PF [UR8] ;  /* 0x00000000080079b9 */ /* 0x0003e40008040000 */
[----:B------:R1:W-:Y:S02]  /*0190*/  UTMACCTL.PF [UR10] ;  /* 0x000000000a0079b9 */ /* 0x0003e40008040000 */
[----:B------:R1:W-:Y:S02]  /*01a0*/  UTMACCTL.PF [UR6] ;  /* 0x00000000060079b9 */ /* 0x0003e40008040000 */
[----:B-1----:R-:W-:Y:S01]  /*01b0*/  NOP ;  /* 0x0000000000007918 */ /* 0x002fe20000000000 */
.L_x_1:
[----:B------:R-:W-:Y:S05]  /*01c0*/  BSYNC B0 ;  /* 0x0000000000007941 */ /* 0x000fea0003800000 */
.L_x_0:
[----:B------:R-:W1:Y:S01]  /*01d0*/  SHFL.IDX PT, R4, R0, RZ, 0x1f ;  /* 0x00001fff00047589 */ /* 0x000e6200000e0000 */
[----:B--2---:R-:W-:Y:S01]  /*01e0*/  R2UR UR48, R3 ;  /* 0x00000000033072ca */ /* 0x004fe200000e0000 */
[----:B------:R-:W-:Y:S02]  /*01f0*/  UISETP.NE.AND UP0, UPT, UR5, 0x1, UPT ;  /* 0x000000010500788c */ /* 0x000fe4000bf05270 */
[----:B------:R-:W-:-:S10]  /*0200*/  UISETP.NE.AND UP1, UPT, UR5, 0x2, UPT ;  /* 0x000000020500788c */ /* 0x000fd4000bf25270 */
[----:B------:R-:W-:Y:S02]  /*0210*/  UIADD3 UR10, UR48, -0x1, URZ ;  /* 0xffffffff300a7890 */ /* 0x000fe4000fffe03f */
[----:B------:R-:W-:Y:S02]  /*0220*/  UISETP.EQ.AND UP2, UPT, UR48, URZ, !UP0 ;  /* 0x0000003f3000728c */ /* 0x000fe4000c742270 */
[----:B------:R-:W-:Y:S02]  /*0230*/  UISETP.EQ.AND UP3, UPT, UR48, URZ, !UP1 ;  /* 0x0000003f3000728c */ /* 0x000fe4000cf62270 */
[----:B------:R-:W-:Y:S02]  /*0240*/  UISETP.GE.U32.AND UP4, UPT, UR10, 0x4, UPT ;  /* 0x000000040a00788c */ /* 0x000fe4000bf86070 */
[----:B------:R-:W-:Y:S01]  /*0250*/  USEL UR47, URZ, 0x1, !UP2 ;  /* 0x000000013f2f7887 */ /* 0x000fe2000d000000 */
[----:B-1----:R-:W-:Y:S01]  /*0260*/  ISETP.NE.AND P0, PT, R4, RZ, PT ;  /* 0x000000ff0400720c */ /* 0x002fe20003f05270 */
[----:B------:R-:W-:Y:S01]  /*0270*/  USEL UR46, URZ, 0x1, !UP3 ;  /* 0x000000013f2e7887 */ /* 0x000fe2000d800000 */
[----:B------:R-:W-:Y:S01]  /*0280*/  IMAD.U32 R4, RZ, RZ, UR5 ;  /* 0x00000005ff047e24 */ /* 0x000fe2000f8e00ff */
[----:B------:R-:W-:-:S02]  /*0290*/  USEL UR47, UR47, 0x2, UP4 ;  /* 0x000000022f2f7887 */ /* 0x000fc4000a000000 */
[----:B------:R-:W-:-:S08]  /*02a0*/  USEL UR46, UR46, 0x2, UP4 ;  /* 0x000000022e2e7887 */ /* 0x000fd0000a000000 */
[----:B------:R-:W-:Y:S05]  /*02b0*/  @P0 BRA `(.L_x_2) ;  /* 0x0000000000480947 */ /* 0x000fea0003800000 */
[----:B------:R-:W1:Y:S01]  /*02c0*/  S2UR UR8, SR_CgaCtaId ;  /* 0x00000000000879c3 */ /* 0x000e620000008800 */
[----:B------:R-:W-:Y:S01]  /*02d0*/  UMOV UR4, 0x400 ;  /* 0x0000040000047882 */ /* 0x000fe20000000000 */
[----:B------:R-:W-:Y:S01]  /*02e0*/  UMOV UR5, 0x1 ;  /* 0x0000000100057882 */ /* 0x000fe20000000000 */
[----:B------:R-:W-:Y:S01]  /*02f0*/  UMOV UR6, 0x80 ;  /* 0x0000008000067882 */ /* 0x000fe20000000000 */
[----:B------:R-:W-:Y:S01]  /*0300*/  ELECT P0, URZ, PT ;  /* 0x00000000003f782f */ /* 0x000fe20003800000 */
[----:B------:R-:W-:-:S04]  /*0310*/  UIADD3 UR6, -UR6, 0x100000, URZ ;  /* 0x0010000006067890 */ /* 0x000fc8000fffe13f */
[----:B------:R-:W-:Y:S02]  /*0320*/  USHF.L.U32 UR7, UR6, 0xb, URZ ;  /* 0x0000000b06077899 */ /* 0x000fe4000800063f */
[----:B------:R-:W-:Y:S02]  /*0330*/  USHF.L.U32 UR6, UR6, 0x1, URZ ;  /* 0x0000000106067899 */ /* 0x000fe4000800063f */
[----:B-1----:R-:W-:Y:S02]  /*0340*/  ULEA UR8, UR8, UR4, 0x18 ;  /* 0x0000000408087291 */ /* 0x002fe4000f8ec03f */
[----:B------:R-:W-:-:S04]  /*0350*/  UIADD3 UR4, -UR5, 0x100000, URZ ;  /* 0x0010000005047890 */ /* 0x000fc8000fffe13f */
[----:B------:R-:W-:Y:S02]  /*0360*/  USHF.L.U32 UR5, UR4, 0xb, URZ ;  /* 0x0000000b04057899 */ /* 0x000fe4000800063f */
[----:B------:R-:W-:Y:S01]  /*0370*/  USHF.L.U32 UR4, UR4, 0x1, URZ ;  /* 0x0000000104047899 */ /* 0x000fe2000800063f */
[----:B------:R-:W1:Y:S11]  /*0380*/  FENCE.VIEW.ASYNC.S ;  /* 0x00000000000073c6 */ /* 0x000e760000000000 */
[----:B-1----:R1:W2:Y:S01]  /*0390*/  SYNCS.EXCH.64 URZ, [UR8+0x20250], UR4 ;  /* 0x02025004083f75b2 */ /* 0x0022a20008000100 */
[----:B------:R1:W3:Y:S01]  /*03a0*/  SYNCS.EXCH.64 URZ, [UR8+0x20260], UR6 ;  /* 0x02026006083f75b2 */ /* 0x0002e20008000100 */
[----:B------:R1:W4:Y:S01]  /*03b0*/  SYNCS.EXCH.64 URZ, [UR8+0x20258], UR4 ;  /* 0x02025804083f75b2 */ /* 0x0003220008000100 */
[----:B------:R1:W1:Y:S01]  /*03c0*/  SYNCS.EXCH.64 URZ, [UR8+0x20268], UR6 ;  /* 0x02026806083f75b2 */ /* 0x0002620008000100 */
[----:B------:R-:W-:Y:S01]  /*03d0*/  NOP ;  /* 0x0000000000007918 */ /* 0x000fe20000000000 */
.L_x_2:
[----:B------:R-:W5:Y:S01]  /*03e0*/  SHFL.IDX PT, R3, R0, RZ, 0x1f ;  /* 0x00001fff00037589 */ /* 0x000f6200000e0000 */
[----:B------:R-:W-:Y:S01]  /*03f0*/  NOP ;  /* 0x0000000000007918 */ /* 0x000fe20000000000 */
[----:B-----5:R-:W-:-:S13]  /*0400*/  ISETP.NE.AND P0, PT, R3, RZ, PT ;  /* 0x000000ff0300720c */ /* 0x020fda0003f05270 */
[----:B------:R-:W-:Y:S05]  /*0410*/  @P0 BRA `(.L_x_3) ;  /* 0x0000000000600947 */ /* 0x000fea0003800000 */
[----:B-1----:R-:W1:Y:S01]  /*0420*/  S2UR UR5, SR_CgaCtaId ;  /* 0x00000000000579c3 */ /* 0x002e620000008800 */
[----:B------:R-:W-:Y:S01]  /*0430*/  UMOV UR4, 0x400 ;  /* 0x0000040000047882 */ /* 0x000fe20000000000 */
[----:B------:R-:W-:Y:S01]  /*0440*/  UMOV UR6, 0x1 ;  /* 0x0000000100067882 */ /* 0x000fe20000000000 */
[----:B------:R-:W-:Y:S01]  /*0450*/  UMOV UR9, 0x100 ;  /* 0x0000010000097882 */ /* 0x000fe20000000000 */
[----:B------:R-:W-:-:S04]  /*0460*/  UIADD3 UR6, -UR6, 0x100000, URZ ;  /* 0x0010000006067890 */ /* 0x000fc8000fffe13f */
[----:B------:R-:W-:Y:S02]  /*0470*/  USHF.L.U32 UR7, UR6, 0xb, URZ ;  /* 0x0000000b06077899 */ /* 0x000fe4000800063f */
[----:B------:R-:W-:Y:S01]  /*0480*/  USHF.L.U32 UR6, UR6, 0x1, URZ ;  /* 0x0000000106067899 */ /* 0x000fe2000800063f */
[----:B------:R-:W-:Y:S01]  /*0490*/  ELECT P0, URZ, PT ;  /* 0x00000000003f782f */ /* 0x000fe20003800000 */
[----:B-1----:R-:W-:Y:S02]  /*04a0*/  ULEA UR8, UR5, UR4, 0x18 ;  /* 0x0000000405087291 */ /* 0x002fe4000f8ec03f */
[----:B------:R-:W-:-:S04]  /*04b0*/  UIADD3 UR4, -UR9, 0x100000, URZ ;  /* 0x0010000009047890 */ /* 0x000fc8000fffe13f */
[----:B------:R-:W-:Y:S02]  /*04c0*/  USHF.L.U32 UR5, UR4, 0xb, URZ ;  /* 0x0000000b04057899 */ /* 0x000fe4000800063f */
[----:B------:R-:W-:Y:S01]  /*04d0*/  USHF.L.U32 UR4, UR4, 0x1, URZ ;  /* 0x0000000104047899 */ /* 0x000fe2000800063f */
[----:B------:R-:W1:Y:S03]  /*04e0*/  FENCE.VIEW.ASYNC.S ;  /* 0x00000000000073c6 */ /* 0x000e660000000000 */
[----:B-1----:R1:W1:Y:S08]  /*04f0*/  SYNCS.EXCH.64 URZ, [UR8+0x20200], UR6 ;  /* 0x02020006083f75b2 */ /* 0x0022700008000100 */
[----:B------:R1:W1:Y:S01]  /*0500*/  SYNCS.EXCH.64 URZ, [UR8+0x20228], UR4 ;  /* 0x02022804083f75b2 */ /* 0x0002620008000100 */
        /* <DEDUP_REMOVED lines=8> */
[----:B------:R-:W-:Y:S01]  /*0590*/  NOP ;  /* 0x0000000000007918 */ /* 0x000fe20000000000 */
.L_x_3:
        /* <DEDUP_REMOVED lines=21> */
[----:B------:R-:W-:Y:S01]  /*06f0*/  NOP ;  /* 0x0000000000007918 */ /* 0x000fe20000000000 */
.L_x_4:
[----:B------:R-:W5:Y:S01]  /*0700*/  SHFL.IDX PT, R3, R0, RZ, 0x1f ;  /* 0x00001fff00037589 */ /* 0x000f6200000e0000 */
[----:B------:R-:W-:Y:S01]  /*0710*/  ELECT P0, URZ, PT ;  /* 0x00000000003f782f */ /* 0x000fe20003800000 */
[----:B------:R-:W-:Y:S01]  /*0720*/  NOP ;  /* 0x0000000000007918 */ /* 0x000fe20000000000 */
[----:B-1----:R-:W-:Y:S02]  /*0730*/  UMOV UR4, 0x80 ;  /* 0x0000008000047882 */ /* 0x002fe40000000000 */
[C---:B-----5:R-:W-:Y:S02]  /*0740*/  ISETP.NE.OR P0, PT, R3.reuse, RZ, !P0 ;  /* 0x000000ff0300720c */ /* 0x060fe40004705670 */
[----:B------:R-:W-:-:S11]  /*0750*/  ISETP.NE.AND P3, PT, R3, RZ, PT ;  /* 0x000000ff0300720c */ /* 0x000fd60003f65270 */
[----:B------:R-:W-:Y:S01]  /*0760*/  VOTEU.ALL UP2, P0 ;  /* 0x00000000003f7886 */ /* 0x000fe20000040000 */
[----:B------:R-:W-:Y:S01]  /*0770*/  VOTEU.ALL UP3, P0 ;  /* 0x00000000003f7886 */ /* 0x000fe20000060000 */
[----:B------:R-:W-:Y:S01]  /*0780*/  VOTEU.ALL UP4, P0 ;  /* 0x00000000003f7886 */ /* 0x000fe20000080000 */
[----:B------:R-:W-:Y:S02]  /*0790*/  VOTEU.ALL UP5, P0 ;  /* 0x00000000003f7886 */ /* 0x000fe400000a0000 */
[----:B------:R-:W1:Y:S01]  /*07a0*/  @!UP2 S2UR UR7, SR_CgaCtaId ;  /* 0x000000000007a9c3 */ /* 0x000e620000008800 */
[----:B------:R-:W-:Y:S01]  /*07b0*/  @!UP2 UMOV UR6, 0x400 ;  /* 0x000004000006a882 */ /* 0x000fe20000000000 */
[----:B------:R-:W-:-:S04]  /*07c0*/  @!UP2 UIADD3 UR4, -UR4, 0x100000, URZ ;  /* 0x001000000404a890 */ /* 0x000fc8000fffe13f */
[----:B------:R-:W-:Y:S02]  /*07d0*/  @!UP2 USHF.L.U32 UR5, UR4, 0xb, URZ ;  /* 0x0000000b0405a899 */ /* 0x000fe4000800063f */
[----:B------:R-:W-:Y:S02]  /*07e0*/  @!UP2 USHF.L.U32 UR4, UR4, 0x1, URZ ;  /* 0x000000010404a899 */ /* 0x000fe4000800063f */
[----:B-1----:R-:W-:Y:S01]  /*07f0*/  @!UP2 ULEA UR6, UR7, UR6, 0x18 ;  /* 0x000000060706a291 */ /* 0x002fe2000f8ec03f */
[----:B------:R-:W-:Y:S01]  /*0800*/  VOTEU.ALL UP2, P0 ;  /* 0x00000000003f7886 */ /* 0x000fe20000040000 */
[----:B------:R-:W1:Y:S10]  /*0810*/  FENCE.VIEW.ASYNC.S ;  /* 0x00000000000073c6 */ /* 0x000e740000000000 */
[----:B-1----:R1:W1:Y:S01]  /*0820*/  @!UP2 SYNCS.EXCH.64 URZ, [UR6+0x20290], UR4 ;  /* 0x02029004063fa5b2 */ /* 0x0022620008000100 */
[----:B------:R1:W1:Y:S01]  /*0830*/  @!UP3 SYNCS.EXCH.64 URZ, [UR6+0x20298], UR4 ;  /* 0x02029804063fb5b2 */ /* 0x0002620008000100 */
[----:B------:R1:W1:Y:S01]  /*0840*/  @!UP4 SYNCS.EXCH.64 URZ, [UR6+0x202a0], UR4 ;  /* 0x0202a004063fc5b2 */ /* 0x0002620008000100 */
[----:B------:R1:W1:Y:S01]  /*0850*/  @!UP5 SYNCS.EXCH.64 URZ, [UR6+0x202a8], UR4 ;  /* 0x0202a804063fd5b2 */ /* 0x0002620008000100 */
[----:B------:R-:W-:Y:S01]  /*0860*/  NOP ;  /* 0x0000000000007918 */ /* 0x000fe20000000000 */
[----:B------:R-:W-:Y:S05]  /*0870*/  @P3 BRA `(.L_x_5) ;  /* 0x0000000000583947 */ /* 0x000fea0003800000 */
[----:B-1----:R-:W1:Y:S01]  /*0880*/  S2UR UR5, SR_CgaCtaId ;  /* 0x00000000000579c3 */ /* 0x002e620000008800 */
[----:B------:R-:W-:Y:S01]  /*0890*/  UMOV UR4, 0x400 ;  /* 0x0000040000047882 */ /* 0x000fe20000000000 */
[----:B------:R-:W-:Y:S01]  /*08a0*/  UMOV UR6, 0x20 ;  /* 0x0000002000067882 */ /* 0x000fe20000000000 */
[----:B------:R-:W-:Y:S01]  /*08b0*/  UMOV UR7, 0x80 ;  /* 0x0000008000077882 */ /* 0x000fe20000000000 */
[----:B------:R-:W-:Y:S01]  /*08c0*/  ELECT P0, URZ, PT ;  /* 0x00000000003f782f */ /* 0x000fe20003800000 */
[----:B-1----:R-:W-:Y:S02]  /*08d0*/  ULEA UR8, UR5, UR4, 0x18 ;  /* 0x0000000405087291 */ /* 0x002fe4000f8ec03f */
[----:B------:R-:W-:-:S04]  /*08e0*/  UIADD3 UR4, -UR6, 0x100000, URZ ;  /* 0x0010000006047890 */ /* 0x000fc8000fffe13f */
[----:B------:R-:W-:Y:S02]  /*08f0*/  USHF.L.U32 UR5, UR4, 0xb, URZ ;  /* 0x0000000b04057899 */ /* 0x000fe4000800063f */
[----:B------:R-:W-:Y:S02]  /*0900*/  USHF.L.U32 UR4, UR4, 0x1, URZ ;  /* 0x0000000104047899 */ /* 0x000fe4000800063f */
        /* <DEDUP_REMOVED lines=13> */
.L_x_5:
[----:B------:R-:W-:Y:S01]  /*09e0*/  VOTEU.ANY UP2, P2 ;  /* 0x00000000003f7886 */ /* 0x000fe20001040100 */
[----:B-1----:R-:W-:Y:S01]  /*09f0*/  UMOV UR4, 0x40 ;  /* 0x0000004000047882 */ /* 0x002fe20000000000 */
[----:B------:R-:W-:Y:S01]  /*0a00*/  ISETP.NE.AND P3, PT, RZ, UR48, PT ;  /* 0x00000030ff007c0c */ /* 0x000fe2000bf65270 */
[----:B------:R-:W-:Y:S01]  /*0a10*/  NOP ;  /* 0x0000000000007918 */ /* 0x000fe20000000000 */
[----:B------:R-:W-:Y:S01]  /*0a20*/  ISETP.EQ.AND P0, PT, R4, 0x2, P1 ;  /* 0x000000020400780c */ /* 0x000fe20000f02270 */
[----:B------:R-:W1:Y:S01]  /*0a30*/  @UP2 S2UR UR7, SR_CgaCtaId ;  /* 0x00000000000729c3 */ /* 0x000e620000008800 */
[----:B------:R-:W-:Y:S01]  /*0a40*/  @UP2 UMOV UR6, 0x400 ;  /* 0x0000040000062882 */ /* 0x000fe20000000000 */
[----:B------:R-:W-:-:S04]  /*0a50*/  @UP2 UIADD3 UR4, -UR4, 0x100000, URZ ;  /* 0x0010000004042890 */ /* 0x000fc8000fffe13f */
[----:B------:R-:W-:Y:S02]  /*0a60*/  @UP2 USHF.L.U32 UR5, UR4, 0xb, URZ ;  /* 0x0000000b04052899 */ /* 0x000fe4000800063f */
[----:B------:R-:W-:Y:S02]  /*0a70*/  @UP2 USHF.L.U32 UR4, UR4, 0x1, URZ ;  /* 0x0000000104042899 */ /* 0x000fe4000800063f */
[----:B-1----:R-:W-:Y:S01]  /*0a80*/  @UP2 ULEA UR6, UR7, UR6, 0x18 ;  /* 0x0000000607062291 */ /* 0x002fe2000f8ec03f */
[----:B------:R-:W-:Y:S01]  /*0a90*/  VOTEU.ANY UP2, P2 ;  /* 0x00000000003f7886 */ /* 0x000fe20001040100 */
[----:B------:R-:W-:Y:S01]  /*0aa0*/  ISETP.EQ.AND P2, PT, R4, 0x1, P1 ;  /* 0x000000010400780c */ /* 0x000fe20000f42270 */
[----:B------:R-:W1:Y:S09]  /*0ab0*/  FENCE.VIEW.ASYNC.S ;  /* 0x00000000000073c6 */ /* 0x000e720000000000 */
[----:B-1----:R1:W2:Y:S01]  /*0ac0*/  @UP2 SYNCS.EXCH.64 URZ, [UR6+0x202b0], UR4 ;  /* 0x0202b004063f25b2 */ /* 0x0022a20008000100 */
[----:B------:R-:W-:Y:S01]  /*0ad0*/  NOP ;  /* 0x0000000000007918 */ /* 0x000fe20000000000 */
[----:B--234-:R-:W-:Y:S06]  /*0ae0*/  BAR.SYNC.DEFER_BLOCKING 0x0 ;  /* 0x0000000000007b1d */ /* 0x01cfec0000010000 */
[----:B------:R-:W-:Y:S05]  /*0af0*/  @!P3 BRA `(.L_x_6) ;  /* 0x000000d4006cb947 */ /* 0x000fea0003800000 */
[----:B------:R-:W-:-:S06]  /*0b00*/  UISETP.GT.U32.AND UP0, UPT, UR10, 0x3, UPT ;  /* 0x000000030a00788c */ /* 0x000fcc000bf04070 */
[----:B------:R-:W-:-:S13]  /*0b10*/  PLOP3.LUT P0, PT, PT, PT, UP0, 0x80, 0x0 ;  /* 0x000000000000781c */ /* 0x000fda0003f0f008 */
[----:B-1----:R-:W-:Y:S05]  /*0b20*/  @P0 EXIT ;  /* 0x000000000000094d */ /* 0x002fea0003800000 */
.L_x_7:
[----:B------:R-:W-:-:S08]  /*0b30*/  NOP ;  /* 0x0000000000007918 */ /* 0x000fd00000000000 */
[----:B------:R-:W1:Y:S02]  /*0b40*/  USETMAXREG.TRY_ALLOC.CTAPOOL UP0, 0xf0 ;  /* 0x000000f0000079c8 */ /* 0x000e640008000600 */
[----:B-1----:R-:W-:-:S13]  /*0b50*/  PLOP3.LUT P0, PT, PT, PT, UP0, 0x80, 0x0 ;  /* 0x000000000000781c */ /* 0x002fda0003f0f008 */
[----:B------:R-:W-:Y:S05]  /*0b60*/  @!P0 BRA `(.L_x_7) ;  /* 0xfffffffc00f08947 */ /* 0x000fea000383ffff */
[----:B------:R-:W-:Y:S02]  /*0b70*/  ULDC UR4, c[0x0][0xa00] ;  /* 0x0002800000047ab9 */ /* 0x000fe40000000800 */
[----:B------:R-:W-:-:S13]  /*0b80*/  ISETP.GE.AND P0, PT, R17, UR4, PT ;  /* 0x0000000411007c0c */ /* 0x000fda000bf06270 */
[----:B------:R-:W-:Y:S05]  /*0b90*/  @P0 EXIT ;  /* 0x000000000000094d */ /* 0x000fea0003800000 */
[----:B------:R-:W-:Y:S01]  /*0ba0*/  SHF.R.S32.HI R3, RZ, 0x1f, R2 ;  /* 0x0000001fff037819 */ /* 0x000fe20000011402 */
[----:B------:R-:W1:Y:S01]  /*0bb0*/  S2UR UR4, SR_CgaCtaId ;  /* 0x00000000000479c3 */ /* 0x000e620000008800 */
[----:B------:R-:W-:Y:S01]  /*0bc0*/  UMOV UR37, 0x400 ;  /* 0x0000040000257882 */ /* 0x000fe20000000000 */
[----:B------:R-:W-:Y:S01]  /*0bd0*/  UISETP.NE.AND UP0, UPT, UR48, 0x1, UPT ;  /* 0x000000013000788c */ /* 0x000fe2000bf05270 */
[-C--:B------:R-:W-:Y:S01]  /*0be0*/  LEA.HI R3, R3, R2.reuse, RZ, 0x7 ;  /* 0x0000000203037211 */ /* 0x080fe200078f38ff */
[----:B------:R-:W-:Y:S01]  /*0bf0*/  IMAD.MOV.U32 R19, RZ, RZ, RZ ;  /* 0x000000ffff137224 */ /* 0x000fe200078e00ff */
[----:B------:R-:W-:Y:S02]  /*0c00*/  ULOP3.LUT UR45, UR47, 0x1, URZ, 0xfc, !UPT ;  /* 0x000000012f2d7892 */ /* 0x000fe4000f8efc3f */
[----:B------:R-:W-:Y:S01]  /*0c10*/  LOP3.LUT R3, R3, 0xffffff80, RZ, 0xc0, !PT ;  /* 0xffffff8003037812 */ /* 0x000fe200078ec0ff */
[----:B------:R-:W-:Y:S02]  /*0c20*/  UP2UR UR5, UPR, URZ, 0x1 ;  /* 0x000000013f057883 */ /* 0x000fe40008000000 */
[----:B------:R-:W-:Y:S01]  /*0c30*/  USEL UR6, URZ, 0x1, UP0 ;  /* 0x000000013f067887 */ /* 0x000fe20008000000 */
[----:B------:R-:W-:Y:S01]  /*0c40*/  IADD3 R3, -R3, R2, RZ ;  /* 0x0000000203037210 */ /* 0x000fe20007ffe1ff */
[----:B------:R-:W-:Y:S01]  /*0c50*/  ULDC.64 UR50, c[0x0][0x198] ;  /* 0x0000660000327ab9 */ /* 0x000fe20000000a00 */
[----:B------:R-:W-:Y:S01]  /*0c60*/  UMOV UR43, URZ ;  /* 0x0000003f002b7c82 */ /* 0x000fe20008000000 */
[----:B------:R-:W-:Y:S01]  /*0c70*/  UMOV UR42, URZ ;  /* 0x0000003f002a7c82 */ /* 0x000fe20008000000 */
[----:B------:R-:W-:Y:S01]  /*0c80*/  SHF.R.S32.HI R0, RZ, 0x1f, R3 ;  /* 0x0000001fff007819 */ /* 0x000fe20000011403 */
[----:B------:R-:W-:Y:S01]  /*0c90*/  IMAD.U32 R22, RZ, RZ, UR6 ;  /* 0x00000006ff167e24 */ /* 0x000fe2000f8e00ff */
[----:B------:R-:W-:Y:S01]  /*0ca0*/  UMOV UR49, URZ ;  /* 0x0000003f00317c82 */ /* 0x000fe20008000000 */
[----:B------:R-:W-:Y:S01]  /*0cb0*/  ULDC.64 UR52, c[0x0][0x208] ;  /* 0x0000820000347ab9 */ /* 0x000fe20000000a00 */
[----:B------:R-:W-:-:S02]  /*0cc0*/  LEA.HI R4, R0, R3, RZ, 0x2 ;  /* 0x0000000300047211 */ /* 0x000fc400078f10ff */
[----:B------:R-:W-:Y:S02]  /*0cd0*/  LEA.HI R0, R0, R3, RZ, 0x5 ;  /* 0x0000000300007211 */ /* 0x000fe400078f28ff */
[--C-:B------:R-:W-:Y:S01]  /*0ce0*/  SHF.R.S32.HI R5, RZ, 0x2, R4.reuse ;  /* 0x00000002ff057819 */ /* 0x100fe20000011404 */
[----:B-1----:R-:W-:Y:S01]  /*0cf0*/  ULEA UR37, UR4, UR37, 0x18 ;  /* 0x0000002504257291 */ /* 0x002fe2000f8ec03f */
[----:B------:R-:W-:Y:S02]  /*0d00*/  SHF.R.S32.HI R6, RZ, 0x1f, R4 ;  /* 0x0000001fff067819 */ /* 0x000fe40000011404 */
[----:B------:R-:W-:Y:S01]  /*0d10*/  LOP3.LUT R4, R4, 0x7ffffffc, RZ, 0xc0, !PT ;  /* 0x7ffffffc04047812 */ /* 0x000fe200078ec0ff */
[----:B------:R-:W-:Y:S01]  /*0d20*/  UIADD3 UR4, UR37, 0x5000, URZ ;  /* 0x0000500025047890 */ /* 0x000fe2000fffe03f */
[----:B------:R-:W-:Y:S01]  /*0d30*/  LEA.HI R6, R6, R5, RZ, 0x3 ;  /* 0x0000000506067211 */ /* 0x000fe200078f18ff */
[----:B------:R-:W-:Y:S01]  /*0d40*/  USHF.R.U32.HI UR5, URZ, 0x4, UR37 ;  /* 0x000000043f057899 */ /* 0x000fe20008011625 */
[----:B------:R-:W-:Y:S01]  /*0d50*/  SHF.R.S32.HI R0, RZ, 0x5, R0 ;  /* 0x00000005ff007819 */ /* 0x000fe20000011400 */
[----:B------:R-:W-:Y:S01]  /*0d60*/  USHF.R.U32.HI UR4, URZ, 0x4, UR4 ;  /* 0x000000043f047899 */ /* 0x000fe20008011604 */
[----:B------:R-:W-:Y:S01]  /*0d70*/  LOP3.LUT R6, R6, 0xfffffff8, RZ, 0xc0, !PT ;  /* 0xfffffff806067812 */ /* 0x000fe200078ec0ff */
[----:B------:R-:W-:Y:S01]  /*0d80*/  IMAD.IADD R4, R3, 0x1, -R4 ;  /* 0x0000000103047824 */ /* 0x000fe200078e0a04 */
[----:B------:R-:W-:-:S02]  /*0d90*/  ULOP3.LUT UR5, UR5, 0x3fff, URZ, 0xc0, !UPT ;  /* 0x00003fff05057892 */ /* 0x000fc4000f8ec03f */
[----:B------:R-:W-:Y:S01]  /*0da0*/  ULOP3.LUT UR44, UR4, 0x3fff, URZ, 0xc0, !UPT ;  /* 0x00003fff042c7892 */ /* 0x000fe2000f8ec03f */
[----:B------:R-:W-:Y:S01]  /*0db0*/  IMAD.IADD R23, R5, 0x1, -R6 ;  /* 0x0000000105177824 */ /* 0x000fe200078e0a06 */
[----:B------:R-:W-:Y:S01]  /*0dc0*/  SHF.L.U32 R128, R4, 0x1, RZ ;  /* 0x0000000104807819 */ /* 0x000fe200000006ff */
[----:B------:R-:W-:Y:S02]  /*0dd0*/  ULOP3.LUT UR39, UR5, 0x10000, URZ, 0xfc, !UPT ;  /* 0x0001000005277892 */ /* 0x000fe4000f8efc3f */
[----:B------:R-:W-:Y:S01]  /*0de0*/  ULOP3.LUT UR38, UR44, 0x10000, URZ, 0xfc, !UPT ;  /* 0x000100002c267892 */ /* 0x000fe2000f8efc3f */
[----:B------:R-:W-:-:S11]  /*0df0*/  LEA R23, R0, R23, 0x4 ;  /* 0x0000001700177211 */ /* 0x000fd600078e20ff */
.L_x_81:
[----:B------:R-:W-:Y:S01]  /*0e00*/  ULDC UR8, c[0x0][0xa04] ;  /* 0x0002810000087ab9 */ /* 0x000fe20000000800 */
[----:B------:R-:W-:Y:S01]  /*0e10*/  R2UR UR41, R17 ;  /* 0x00000000112972ca */ /* 0x000fe200000e0000 */
[----:B------:R-:W-:Y:S01]  /*0e20*/  UISETP.NE.AND UP0, UPT, UR8, 0x1, UPT ;  /* 0x000000010800788c */ /* 0x000fe2000bf05270 */
[----:B------:R-:W-:Y:S01]  /*0e30*/  ULDC UR4, c[0x0][0xa10] ;  /* 0x0002840000047ab9 */ /* 0x000fe20000000800 */
[----:B------:R-:W-:Y:S01]  /*0e40*/  ULDC UR36, c[0x0][0xa1c] ;  /* 0x0002870000247ab9 */ /* 0x000fe20000000800 */
[----:B------:R-:W-:Y:S02]  /*0e50*/  UISETP.NE.AND UP1, UPT, UR4, 0x1, UPT ;  /* 0x000000010400788c */ /* 0x000fe4000bf25270 */
[----:B------:R-:W-:-:S06]  /*0e60*/  UISETP.NE.AND UP2, UPT, UR48, 0x1, UPT ;  /* 0x000000013000788c */ /* 0x000fcc000bf45270 */
[----:B------:R-:W-:Y:S01]  /*0e70*/  @UP0 ULDC.64 UR6, c[0x0][0xa08] ;  /* 0x0002820000060ab9 */ /* 0x000fe20000000a00 */
[----:B------:R-:W-:Y:S01]  /*0e80*/  PLOP3.LUT P0, PT, PT, PT, UP2, 0x80, 0x0 ;  /* 0x000000000000781c */ /* 0x000fe20003f0f028 */
[----:B------:R-:W-:-:S03]  /*0e90*/  UIMAD.WIDE.U32 UR4, UR41, UR6, URZ ;  /* 0x00000006290472a5 */ /* 0x000fc6000f8e003f */
[----:B------:R-:W-:Y:S01]  /*0ea0*/  @UP1 ULDC UR6, c[0x0][0xa18] ;  /* 0x0002860000061ab9 */ /* 0x000fe20000000800 */
[----:B------:R-:W-:Y:S02]  /*0eb0*/  @UP0 USHF.R.U32.HI UR41, URZ, UR7, UR5 ;  /* 0x000000073f290299 */ /* 0x000fe40008011605 */
[----:B------:R-:W-:Y:S01]  /*0ec0*/  UISETP.NE.AND UP0, UPT, UR36, 0x1, UPT ;  /* 0x000000012400788c */ /* 0x000fe2000bf05270 */
[----:B------:R-:W-:Y:S02]  /*0ed0*/  @UP1 ULDC UR4, c[0x0][0xa14] ;  /* 0x0002850000041ab9 */ /* 0x000fe40000000800 */
[----:B------:R-:W-:Y:S02]  /*0ee0*/  UIMAD.WIDE.U32 UR4, UR41, UR4, URZ ;  /* 0x00000004290472a5 */ /* 0x000fe4000f8e003f */
[----:B------:R-:W-:Y:S01]  /*0ef0*/  IMAD R0, RZ, RZ, -UR41 ;  /* 0x80000029ff007e24 */ /* 0x000fe2000f8e02ff */
[----:B------:R-:W-:Y:S01]  /*0f00*/  UMOV UR40, UR41 ;  /* 0x0000002900287c82 */ /* 0x000fe20008000000 */
[----:B------:R-:W-:-:S02]  /*0f10*/  @UP1 USHF.R.U32.HI UR40, URZ, UR6, UR5 ;  /* 0x000000063f281299 */ /* 0x000fc40008011605 */
[----:B------:R-:W-:Y:S02]  /*0f20*/  IMAD R0, R0, UR8, R17 ;  /* 0x0000000800007c24 */ /* 0x000fe4000f8e0211 */
[----:B------:R-:W-:Y:S02]  /*0f30*/  @UP0 ULDC.64 UR6, c[0x0][0xa20] ;  /* 0x0002880000060ab9 */ /* 0x000fe40000000a00 */
[----:B------:R-:W-:-:S03]  /*0f40*/  UIMAD.WIDE.U32 UR4, UR40, UR6, URZ ;  /* 0x00000006280472a5 */ /* 0x000fc6000f8e003f */
[----:B------:R-:W-:Y:S01]  /*0f50*/  UMOV UR6, UR40 ;  /* 0x0000002800067c82 */ /* 0x000fe20008000000 */
[----:B------:R-:W-:-:S04]  /*0f60*/  @UP0 USHF.R.U32.HI UR6, URZ, UR7, UR5 ;  /* 0x000000073f060299 */ /* 0x000fc80008011605 */
[----:B------:R-:W-:-:S04]  /*0f70*/  UIADD3 UR4, -UR6, URZ, URZ ;  /* 0x0000003f06047290 */ /* 0x000fc8000fffe13f */
[----:B------:R-:W-:Y:S01]  /*0f80*/  UIMAD UR36, UR36, UR4, UR40 ;  /* 0x00000004242472a4 */ /* 0x000fe2000f8e0228 */
[----:B--234-:R-:W-:Y:S11]  /*0f90*/  @!P0 BRA `(.L_x_8) ;  /* 0x0000000000688947 */ /* 0x01cff60003800000 */
[----:B------:R-:W-:-:S06]  /*0fa0*/  UISETP.NE.AND UP0, UPT, UR48, 0x2, UPT ;  /* 0x000000023000788c */ /* 0x000fcc000bf05270 */
[----:B------:R-:W-:-:S13]  /*0fb0*/  PLOP3.LUT P1, PT, PT, PT, UP0, 0x80, 0x0 ;  /* 0x000000000000781c */ /* 0x000fda0003f2f008 */
[----:B------:R-:W-:Y:S05]  /*0fc0*/  @!P1 BRA `(.L_x_9) ;  /* 0x0000000000449947 */ /* 0x000fea0003800000 */
[----:B------:R-:W-:-:S06]  /*0fd0*/  UISETP.NE.AND UP0, UPT, UR48, 0x3, UPT ;  /* 0x000000033000788c */ /* 0x000fcc000bf05270 */
[----:B------:R-:W-:-:S13]  /*0fe0*/  PLOP3.LUT P1, PT, PT, PT, UP0, 0x80, 0x0 ;  /* 0x000000000000781c */ /* 0x000fda0003f2f008 */
[----:B------:R-:W-:Y:S05]  /*0ff0*/  @!P1 BRA `(.L_x_10) ;  /* 0x0000000000249947 */ /* 0x000fea0003800000 */
[----:B------:R-:W-:-:S06]  /*1000*/  UISETP.NE.AND UP0, UPT, UR48, 0x4, UPT ;  /* 0x000000043000788c */ /* 0x000fcc000bf05270 */
[----:B------:R-:W-:-:S13]  /*1010*/  PLOP3.LUT P1, PT, PT, PT, UP0, 0x80, 0x0 ;  /* 0x000000000000781c */ /* 0x000fda0003f2f008 */
[----:B------:R-:W-:Y:S05]  /*1020*/  @P1 BRA `(.L_x_11) ;  /* 0x0000000000541947 */ /* 0x000fea0003800000 */
[----:B------:R-:W-:Y:S02]  /*1030*/  UIADD3 UR4, UR43, -0x1, URZ ;  /* 0xffffffff2b047890 */ /* 0x000fe4000fffe03f */
[----:B------:R-:W-:Y:S02]  /*1040*/  ULOP3.LUT UR43, UR43, 0x1, URZ, 0xc, !UPT ;  /* 0x000000012b2b7892 */ /* 0x000fe4000f8e0c3f */
[----:B------:R-:W-:-:S04]  /*1050*/  ULOP3.LUT UR4, UR4, 0x2, URZ, 0xc0, !UPT ;  /* 0x0000000204047892 */ /* 0x000fc8000f8ec03f */
[----:B------:R-:W-:-:S04]  /*1060*/  USHF.R.U32.HI UR4, URZ, 0x1, UR4 ;  /* 0x000000013f047899 */ /* 0x000fc80008011604 */
[----:B------:R-:W-:Y:S01]  /*1070*/  ULOP3.LUT UR42, UR42, UR4, URZ, 0x3c, !UPT ;  /* 0x000000042a2a7292 */ /* 0x000fe2000f8e3c3f */
[----:B------:R-:W-:Y:S11]  /*1080*/  BRA `(.L_x_11) ;  /* 0x00000000003c7947 */ /* 0x000ff60003800000 */
.L_x_10:
[----:B------:R-:W-:Y:S02]  /*1090*/  ULOP3.LUT UP0, URZ, UR43, 0x2, URZ, 0xc0, !UPT ;  /* 0x000000022b3f7892 */ /* 0x000fe4000f80c03f */
[----:B------:R-:W-:Y:S02]  /*10a0*/  ULOP3.LUT UR43, UR43, 0x1, URZ, 0xc0, !UPT ;  /* 0x000000012b2b7892 */ /* 0x000fe4000f8ec03f */
[----:B------:R-:W-:-:S04]  /*10b0*/  USEL UR4, URZ, 0x1, UP0 ;  /* 0x000000013f047887 */ /* 0x000fc80008000000 */
[----:B------:R-:W-:Y:S01]  /*10c0*/  ULOP3.LUT UR42, UR42, UR4, URZ, 0x3c, !UPT ;  /* 0x000000042a2a7292 */ /* 0x000fe2000f8e3c3f */
[----:B------:R-:W-:Y:S11]  /*10d0*/  BRA `(.L_x_11) ;  /* 0x0000000000287947 */ /* 0x000ff60003800000 */
.L_x_9:
[----:B------:R-:W-:Y:S02]  /*10e0*/  UIADD3 UR4, UR43, 0x1, URZ ;  /* 0x000000012b047890 */ /* 0x000fe4000fffe03f */
[----:B------:R-:W-:Y:S02]  /*10f0*/  ULOP3.LUT UR43, UR43, 0x1, URZ, 0xc, !UPT ;  /* 0x000000012b2b7892 */ /* 0x000fe4000f8e0c3f */
[----:B------:R-:W-:-:S04]  /*1100*/  UISETP.GT.U32.AND UP0, UPT, UR4, 0x1, UPT ;  /* 0x000000010400788c */ /* 0x000fc8000bf04070 */
[----:B------:R-:W-:-:S04]  /*1110*/  USEL UR4, URZ, 0x1, !UP0 ;  /* 0x000000013f047887 */ /* 0x000fc8000c000000 */
[----:B------:R-:W-:Y:S01]  /*1120*/  ULOP3.LUT UR42, UR42, UR4, URZ, 0x3c, !UPT ;  /* 0x000000042a2a7292 */ /* 0x000fe2000f8e3c3f */
[----:B------:R-:W-:Y:S11]  /*1130*/  BRA `(.L_x_11) ;  /* 0x0000000000107947 */ /* 0x000ff60003800000 */
.L_x_8:
[----:B------:R-:W-:Y:S02]  /*1140*/  UISETP.GT.U32.AND UP0, UPT, UR43, 0x1, UPT ;  /* 0x000000012b00788c */ /* 0x000fe4000bf04070 */
[----:B------:R-:W-:Y:S02]  /*1150*/  ULOP3.LUT UR43, UR43, 0x1, URZ, 0xc0, !UPT ;  /* 0x000000012b2b7892 */ /* 0x000fe4000f8ec03f */
[----:B------:R-:W-:-:S04]  /*1160*/  USEL UR4, URZ, 0x1, !UP0 ;  /* 0x000000013f047887 */ /* 0x000fc8000c000000 */
[----:B------:R-:W-:-:S12]  /*1170*/  ULOP3.LUT UR42, UR42, UR4, URZ, 0x3c, !UPT ;  /* 0x000000042a2a7292 */ /* 0x000fd8000f8e3c3f */
.L_x_11:
[----:B------:R-:W-:Y:S05]  /*1180*/  @!P0 BRA `(.L_x_12) ;  /* 0x0000000000408947 */ /* 0x000fea0003800000 */
[----:B------:R-:W-:-:S06]  /*1190*/  UISETP.NE.AND UP0, UPT, UR48, 0x2, UPT ;  /* 0x000000023000788c */ /* 0x000fcc000bf05270 */
[----:B------:R-:W-:-:S13]  /*11a0*/  PLOP3.LUT P0, PT, PT, PT, UP0, 0x80, 0x0 ;  /* 0x000000000000781c */ /* 0x000fda0003f0f008 */
[----:B------:R-:W-:Y:S05]  /*11b0*/  @!P0 BRA `(.L_x_13) ;  /* 0x00000000002c8947 */ /* 0x000fea0003800000 */
[----:B------:R-:W-:-:S06]  /*11c0*/  UISETP.NE.AND UP0, UPT, UR48, 0x3, UPT ;  /* 0x000000033000788c */ /* 0x000fcc000bf05270 */
[----:B------:R-:W-:-:S13]  /*11d0*/  PLOP3.LUT P0, PT, PT, PT, UP0, 0x80, 0x0 ;  /* 0x000000000000781c */ /* 0x000fda0003f0f008 */
[----:B------:R-:W-:Y:S05]  /*11e0*/  @!P0 BRA `(.L_x_14) ;  /* 0x0000000000188947 */ /* 0x000fea0003800000 */
[----:B------:R-:W-:Y:S01]  /*11f0*/  UISETP.NE.AND UP0, UPT, UR48, 0x4, UPT ;  /* 0x000000043000788c */ /* 0x000fe2000bf05270 */
[----:B------:R-:W-:-:S05]  /*1200*/  IMAD.MOV.U32 R18, RZ, RZ, R0 ;  /* 0x000000ffff127224 */ /* 0x000fca00078e0000 */
[----:B------:R-:W-:-:S13]  /*1210*/  PLOP3.LUT P0, PT, PT, PT, UP0, 0x80, 0x0 ;  /* 0x000000000000781c */ /* 0x000fda0003f0f008 */
[----:B------:R-:W-:Y:S05]  /*1220*/  @P0 BRA `(.L_x_15) ;  /* 0x00000000001c0947 */ /* 0x000fea0003800000 */
[----:B------:R-:W-:Y:S01]  /*1230*/  LEA R18, R0, 0x3, 0x1 ;  /* 0x0000000300127811 */ /* 0x000fe200078e08ff */
[----:B------:R-:W-:Y:S06]  /*1240*/  BRA `(.L_x_15) ;  /* 0x0000000000147947 */ /* 0x000fec0003800000 */
.L_x_14:
[----:B------:R-:W-:Y:S01]  /*1250*/  LEA R18, R0, 0x2, 0x1 ;  /* 0x0000000200127811 */ /* 0x000fe200078e08ff */
[----:B------:R-:W-:Y:S06]  /*1260*/  BRA `(.L_x_15) ;  /* 0x00000000000c7947 */ /* 0x000fec0003800000 */
.L_x_13:
[----:B------:R-:W-:Y:S01]  /*1270*/  LEA R18, R0, 0x1, 0x1 ;  /* 0x0000000100127811 */ /* 0x000fe200078e08ff */
[----:B------:R-:W-:Y:S06]  /*1280*/  BRA `(.L_x_15) ;  /* 0x0000000000047947 */ /* 0x000fec0003800000 */
.L_x_12:
[----:B------:R-:W-:-:S07]  /*1290*/  SHF.L.U32 R18, R0, 0x1, RZ ;  /* 0x0000000100127819 */ /* 0x000fce00000006ff */
.L_x_15:
[----:B------:R-:W-:Y:S01]  /*12a0*/  ULOP3.LUT UR6, UR46, 0x1, URZ, 0xfc, !UPT ;  /* 0x000000012e067892 */ /* 0x000fe2000f8efc3f */
[----:B------:R-:W-:Y:S01]  /*12b0*/  LEA R0, R0, 0xff, 0x7 ;  /* 0x000000ff00007811 */ /* 0x000fe200078e38ff */
[----:B------:R-:W-:Y:S02]  /*12c0*/  ULDC UR4, c[0x0][0x28c] ;  /* 0x0000a30000047ab9 */ /* 0x000fe40000000800 */
[----:B------:R-:W-:Y:S01]  /*12d0*/  UIADD3 UR4, UR4, 0x7f, URZ ;  /* 0x0000007f04047890 */ /* 0x000fe2000fffe03f */
[----:B------:R-:W-:Y:S01]  /*12e0*/  SHF.R.S32.HI R3, RZ, 0x1f, R0 ;  /* 0x0000001fff037819 */ /* 0x000fe20000011400 */
[----:B------:R-:W-:Y:S02]  /*12f0*/  UISETP.NE.AND UP0, UPT, UR6, 0x3, UPT ;  /* 0x000000030600788c */ /* 0x000fe4000bf05270 */
[----:B------:R-:W-:Y:S01]  /*1300*/  USHF.R.S32.HI UR5, URZ, 0x1f, UR4 ;  /* 0x0000001f3f057899 */ /* 0x000fe20008011404 */
[----:B------:R-:W-:-:S03]  /*1310*/  LEA.HI R3, R3, R0, RZ, 0x7 ;  /* 0x0000000003037211 */ /* 0x000fc600078f38ff */
[----:B------:R-:W-:Y:S01]  /*1320*/  PLOP3.LUT P0, PT, PT, PT, UP0, 0x80, 0x0 ;  /* 0x000000000000781c */ /* 0x000fe20003f0f008 */
[----:B------:R-:W-:Y:S01]  /*1330*/  ULEA.HI UR5, UR5, UR4, URZ, 0x7 ;  /* 0x0000000405057291 */ /* 0x000fe2000f8f383f */
[----:B------:R-:W-:-:S03]  /*1340*/  SHF.R.S32.HI R3, RZ, 0x7, R3 ;  /* 0x00000007ff037819 */ /* 0x000fc60000011403 */
[----:B------:R-:W-:-:S06]  /*1350*/  USHF.R.S32.HI UR5, URZ, 0x7, UR5 ;  /* 0x000000073f057899 */ /* 0x000fcc0008011405 */
[----:B------:R-:W-:Y:S02]  /*1360*/  VIMNMX R7, R3, UR5, PT ;  /* 0x0000000503077c48 */ /* 0x000fe4000bfe0100 */
[----:B------:R-:W-:Y:S05]  /*1370*/  @!P0 BRA `(.L_x_16) ;  /* 0x0000000000048947 */ /* 0x000fea0003800000 */
[----:B------:R-:W-:Y:S01]  /*1380*/  BPT.TRAP 0x1 ;  /* 0x000000040000795c */ /* 0x000fe20000300000 */
.L_x_16:
[----:B------:R-:W-:Y:S01]  /*1390*/  ULEA UR4, UR43, UR37, 0x3 ;  /* 0x000000252b047291 */ /* 0x000fe2000f8e183f */
[----:B------:R-:W-:Y:S01]  /*13a0*/  IMAD.U32 R0, RZ, RZ, UR42 ;  /* 0x0000002aff007e24 */ /* 0x000fe2000f8e00ff */
[----:B------:R-:W-:-:S04]  /*13b0*/  UISETP.NE.AND UP0, UPT, UR45, 0x3, UPT ;  /* 0x000000032d00788c */ /* 0x000fc8000bf05270 */
[----:B------:R-:W-:Y:S02]  /*13c0*/  SHF.L.U32 R0, R0, 0x1f, RZ ;  /* 0x0000001f00007819 */ /* 0x000fe400000006ff */
[----:B------:R-:W-:Y:S02]  /*13d0*/  PLOP3.LUT P0, PT, PT, PT, UP0, 0x80, 0x0 ;  /* 0x000000000000781c */ /* 0x000fe40003f0f008 */
[----:B------:R-:W1:Y:S02]  /*13e0*/  SYNCS.PHASECHK.TRANS64.TRYWAIT P1, [UR4+0x20250], R0 ;  /* 0x02025000ff0075a7 */ /* 0x000e640008020144 */
[----:B-1----:R-:W-:Y:S09]  /*13f0*/  @!P1 BRA `(.L_x_17) ;  /* 0x000000ec001c9947 */ /* 0x002ff20003800000 */
.L_x_128:
[----:B------:R-:W-:Y:S05]  /*1400*/  @!P0 BRA `(.L_x_18) ;  /* 0x0000000000048947 */ /* 0x000fea0003800000 */
[----:B------:R-:W-:Y:S01]  /*1410*/  BPT.TRAP 0x1 ;  /* 0x000000040000795c */ /* 0x000fe20000300000 */
.L_x_18:
[----:B------:R-:W-:Y:S01]  /*1420*/  ULEA UR26, UR49, UR37, 0x3 ;  /* 0x00000025311a7291 */ /* 0x000fe2000f8e183f */
[----:B-1----:R-:W-:Y:S01]  /*1430*/  SHF.L.U32 R0, R19, 0x1f, RZ ;  /* 0x0000001f13007819 */ /* 0x002fe200000006ff */
[----:B------:R-:W-:Y:S01]  /*1440*/  UIADD3 UR27, UR37, 0x20290, URZ ;  /* 0x00020290251b7890 */ /* 0x000fe2000fffe03f */
[----:B------:R-:W-:Y:S01]  /*1450*/  SHF.L.U32 R3, R22, 0x1f, RZ ;  /* 0x0000001f16037819 */ /* 0x000fe200000006ff */
[----:B------:R-:W-:Y:S02]  /*1460*/  ULEA UR4, UR48, 0xfffffff8, 0x3 ;  /* 0xfffffff830047891 */ /* 0x000fe4000f8e183f */
[----:B------:R-:W-:Y:S02]  /*1470*/  ULEA UR24, UR48, UR27, 0x3 ;  /* 0x0000001b30187291 */ /* 0x000fe4000f8e183f */
[----:B------:R-:W-:Y:S01]  /*1480*/  ULOP3.LUT UR25, UR4, 0x8, URZ, 0xc, !UPT ;  /* 0x0000000804197892 */ /* 0x000fe2000f8e0c3f */
[----:B------:R-:W1:Y:S02]  /*1490*/  SYNCS.PHASECHK.TRANS64.TRYWAIT P1, [UR26+0x20200], R0 ;  /* 0x02020000ff0075a7 */ /* 0x000e64000802015a */
[----:B-1----:R-:W-:Y:S09]  /*14a0*/  @!P1 BRA `(.L_x_19) ;  /* 0x000000ec00089947 */ /* 0x002ff20003800000 */
.L_x_129:
[----:B------:R-:W2:Y:S02]  /*14b0*/  SYNCS.PHASECHK.TRANS64.TRYWAIT P1, [UR24+-0x8], R3 ;  /* 0xfffff803ff0075a7 */ /* 0x000ea40008020158 */
[----:B--2---:R-:W-:Y:S05]  /*14c0*/  @!P1 BRA `(.L_x_20) ;  /* 0x000000ec00189947 */ /* 0x004fea0003800000 */
.L_x_130:
[----:B------:R-:W-:Y:S01]  /*14d0*/  UIMAD UR22, UR49, 0x500, UR38 ;  /* 0x00000500311678a4 */ /* 0x000fe2000f8e0226 */
[----:B------:R-:W-:Y:S01]  /*14e0*/  WARPGROUP.ARRIVE ;  /* 0x00000000000079c5 */ /* 0x000fe20000000000 */
[----:B------:R-:W-:Y:S01]  /*14f0*/  UIMAD UR20, UR43, 0x280, UR39 ;  /* 0x000002802b1478a4 */ /* 0x000fe2000f8e0227 */
[----:B-1----:R-:W-:Y:S01]  /*1500*/  IMAD R3, R18, 0x40, R23 ;  /* 0x0000004012037824 */ /* 0x002fe200078e0217 */
[----:B------:R-:W-:Y:S01]  /*1510*/  UMOV UR23, 0xc0000010 ;  /* 0xc000001000177882 */ /* 0x000fe20000000000 */
[----:B------:R-:W-:Y:S01]  /*1520*/  UMOV UR21, 0xc0000010 ;  /* 0xc000001000157882 */ /* 0x000fe20000000000 */
[----:B------:R-:W-:Y:S01]  /*1530*/  UIADD3 UR6, UR22, 0x100, URZ ;  /* 0x0000010016067890 */ /* 0x000fe2000fffe03f */
[C---:B------:R-:W-:Y:S01]  /*1540*/  IADD3 R0, R128.reuse, 0x8, RZ ;  /* 0x0000000880007810 */ /* 0x040fe20007ffe0ff */
[----:B------:R-:W-:Y:S01]  /*1550*/  UIADD3 UR4, UR20, 0x80, URZ ;  /* 0x0000008014047890 */ /* 0x000fe2000fffe03f */
[C---:B------:R-:W-:Y:S01]  /*1560*/  IADD3 R5, R3.reuse, 0x8, RZ ;  /* 0x0000000803057810 */ /* 0x040fe20007ffe0ff */
[----:B------:R-:W-:Y:S01]  /*1570*/  UMOV UR7, 0xc0000010 ;  /* 0xc000001000077882 */ /* 0x000fe20000000000 */
[----:B------:R-:W-:Y:S01]  /*1580*/  HGMMA.64x128x16.F32 R24, gdesc[UR20], RZ, !UPT, gsb0 ;  /* 0x01e00000141879f0 */ /* 0x000fe2000c0008ff */
[----:B------:R-:W-:Y:S01]  /*1590*/  UMOV UR5, 0xc0000010 ;  /* 0xc000001000057882 */ /* 0x000fe20000000000 */
[----:B------:R-:W-:Y:S01]  /*15a0*/  UIADD3 UR10, UR22, 0x200, URZ ;  /* 0x00000200160a7890 */ /* 0x000fe2000fffe03f */
[----:B------:R-:W-:Y:S01]  /*15b0*/  ISETP.GE.AND P3, PT, R3, R0, PT ;  /* 0x000000000300720c */ /* 0x000fe20003f66270 */
[----:B------:R-:W-:Y:S01]  /*15c0*/  UIADD3 UR8, UR20, 0x100, URZ ;  /* 0x0000010014087890 */ /* 0x000fe2000fffe03f */
[C---:B------:R-:W-:Y:S01]  /*15d0*/  VIADD R0, R128.reuse, 0x10 ;  /* 0x0000001080007836 */ /* 0x040fe20000000000 */
[----:B------:R-:W-:Y:S01]  /*15e0*/  UMOV UR11, 0xc0000010 ;  /* 0xc0000010000b7882 */ /* 0x000fe20000000000 */
[----:B------:R-:W-:Y:S01]  /*15f0*/  UMOV UR9, 0xc0000010 ;  /* 0xc000001000097882 */ /* 0x000fe20000000000 */
[----:B------:R-:W-:Y:S01]  /*1600*/  UIADD3 UR14, UR22, 0x300, URZ ;  /* 0x00000300160e7890 */ /* 0x000fe2000fffe03f */
[----:B------:R-:W-:Y:S01]  /*1610*/  ISETP.GE.AND P1, PT, R5, R128, PT ;  /* 0x000000800500720c */ /* 0x000fe20003f26270 */
[----:B------:R-:W-:Y:S01]  /*1620*/  UIADD3 UR12, UR20, 0x180, URZ ;  /* 0x00000180140c7890 */ /* 0x000fe2000fffe03f */
[----:B------:R-:W-:Y:S01]  /*1630*/  ISETP.GE.AND P6, PT, R3, R0, PT ;  /* 0x000000000300720c */ /* 0x000fe20003fc6270 */
[----:B------:R-:W-:Y:S01]  /*1640*/  UMOV UR15, 0xc0000010 ;  /* 0xc0000010000f7882 */ /* 0x000fe20000000000 */
[----:B------:R-:W-:Y:S01]  /*1650*/  UMOV UR13, 0xc0000010 ;  /* 0xc0000010000d7882 */ /* 0x000fe20000000000 */
[----:B------:R-:W-:Y:S01]  /*1660*/  UIADD3 UR18, UR22, 0x400, URZ ;  /* 0x0000040016127890 */ /* 0x000fe2000fffe03f */
[C---:B------:R-:W-:Y:S01]  /*1670*/  VIADD R0, R128.reuse, 0x18 ;  /* 0x0000001880007836 */ /* 0x040fe20000000000 */
[----:B------:R-:W-:Y:S01]  /*1680*/  UIADD3 UR16, UR20, 0x200, URZ ;  /* 0x0000020014107890 */ /* 0x000fe2000fffe03f */
[C---:B------:R-:W-:Y:S01]  /*1690*/  VIADD R4, R128.reuse, 0x9 ;  /* 0x0000000980047836 */ /* 0x040fe20000000000 */
[----:B------:R-:W-:Y:S01]  /*16a0*/  UMOV UR19, 0xc0000010 ;  /* 0xc000001000137882 */ /* 0x000fe20000000000 */
[----:B------:R-:W-:Y:S01]  /*16b0*/  UMOV UR17, 0xc0000010 ;  /* 0xc000001000117882 */ /* 0x000fe20000000000 */
[----:B------:R-:W-:Y:S01]  /*16c0*/  ISETP.GT.AND P2, PT, R5, R128, PT ;  /* 0x000000800500720c */ /* 0x000fe20003f44270 */
[----:B------:R-:W-:Y:S01]  /*16d0*/  VIADD R6, R128, 0x11 ;  /* 0x0000001180067836 */ /* 0x000fe20000000000 */
[----:B------:R-:W-:-:S02]  /*16e0*/  ISETP.GE.AND P4, PT, R3, R4, PT ;  /* 0x000000040300720c */ /* 0x000fc40003f86270 */
[----:B------:R-:W-:Y:S02]  /*16f0*/  IADD3 R4, R128, 0x19, RZ ;  /* 0x0000001980047810 */ /* 0x000fe40007ffe0ff */
[----:B------:R-:W-:Y:S02]  /*1700*/  ISETP.GE.AND P5, PT, R3, R6, PT ;  /* 0x000000060300720c */ /* 0x000fe40003fa6270 */
[----:B------:R-:W-:Y:S01]  /*1710*/  P2R R10, PR, RZ, 0x1 ;  /* 0x00000001ff0a7803 */ /* 0x000fe20000000000 */
[----:B------:R-:W-:Y:S02]  /*1720*/  WARPGROUP.DEPBAR.LE gsb0, 0x0 ;  /* 0x00008000000079c5 */ /* 0x000fe40000010000 */
[----:B------:R-:W-:-:S06]  /*1730*/  WARPGROUP.ARRIVE ;  /* 0x00000000000079c5 */ /* 0x000fcc0000000000 */
[----:B------:R-:W-:Y:S01]  /*1740*/  HGMMA.64x128x16.F32 R24, gdesc[UR4], R24, gsb0 ;  /* 0x01e00000041879f0 */ /* 0x000fe20008000818 */
[----:B------:R-:W-:Y:S02]  /*1750*/  ULDC UR6, c[0x0][0x604] ;  /* 0x0001810000067ab9 */ /* 0x000fe40000000800 */
[----:B------:R-:W-:Y:S02]  /*1760*/  WARPGROUP.DEPBAR.LE gsb0, 0x0 ;  /* 0x00008000000079c5 */ /* 0x000fe40000010000 */
[----:B------:R-:W-:-:S07]  /*1770*/  WARPGROUP.ARRIVE ;  /* 0x00000000000079c5 */ /* 0x000fce0000000000 */
[----:B------:R-:W-:Y:S03]  /*1780*/  HGMMA.64x128x16.F32 R24, gdesc[UR8], R24, gsb0 ;  /* 0x01e00000081879f0 */ /* 0x000fe60008000818 */
[----:B------:R-:W-:Y:S02]  /*1790*/  WARPGROUP.DEPBAR.LE gsb0, 0x0 ;  /* 0x00008000000079c5 */ /* 0x000fe40000010000 */
[----:B------:R-:W-:-:S07]  /*17a0*/  WARPGROUP.ARRIVE ;  /* 0x00000000000079c5 */ /* 0x000fce0000000000 */
[----:B------:R-:W-:Y:S03]  /*17b0*/  HGMMA.64x128x16.F32 R24, gdesc[UR12], R24, gsb0 ;  /* 0x01e000000c1879f0 */ /* 0x000fe60008000818 */
[----:B------:R-:W-:Y:S02]  /*17c0*/  WARPGROUP.DEPBAR.LE gsb0, 0x0 ;  /* 0x00008000000079c5 */ /* 0x000fe40000010000 */
[----:B------:R-:W-:-:S07]  /*17d0*/  WARPGROUP.ARRIVE ;  /* 0x00000000000079c5 */ /* 0x000fce0000000000 */
[----:B------:R-:W-:Y:S03]  /*17e0*/  HGMMA.64x128x16.F32 R24, gdesc[UR16], R24, gsb0 ;  /* 0x01e00000101879f0 */ /* 0x000fe60008000818 */
[----:B------:R-:W-:Y:S02]  /*17f0*/  WARPGROUP.DEPBAR.LE gsb0, 0x0 ;  /* 0x00008000000079c5 */ /* 0x000fe40000010000 */
[----:B------:R-:W-:Y:S02]  /*1800*/  FSEL R26, R26, -INF , P1 ;  /* 0xff8000001a1a7808 */ /* 0x000fe40000800000 */
[----:B------:R-:W-:Y:S02]  /*1810*/  ISETP.GE.AND P1, PT, R3, R128, PT ;  /* 0x000000800300720c */ /* 0x000fe40003f26270 */
[----:B------:R-:W-:Y:S02]  /*1820*/  FSEL R27, R27, -INF , P2 ;  /* 0xff8000001b1b7808 */ /* 0x000fe40001000000 */
[----:B------:R-:W-:-:S02]  /*1830*/  FSEL R24, R24, -INF , P1 ;  /* 0xff80000018187808 */ /* 0x000fc40000800000 */
[----:B------:R-:W-:Y:S02]  /*1840*/  FSEL R30, R30, -INF , P1 ;  /* 0xff8000001e1e7808 */ /* 0x000fe40000800000 */
[C---:B------:R-:W-:Y:S01]  /*1850*/  ISETP.GE.AND P1, PT, R3.reuse, R0, PT ;  /* 0x000000000300720c */ /* 0x040fe20003f26270 */
[----:B------:R-:W-:Y:S01]  /*1860*/  VIADD R0, R128, 0x20 ;  /* 0x0000002080007836 */ /* 0x000fe20000000000 */
[C---:B------:R-:W-:Y:S02]  /*1870*/  ISETP.GT.AND P2, PT, R3.reuse, R128, PT ;  /* 0x000000800300720c */ /* 0x040fe40003f44270 */
[----:B------:R-:W-:Y:S02]  /*1880*/  FSEL R28, R28, -INF , P3 ;  /* 0xff8000001c1c7808 */ /* 0x000fe40001800000 */
[----:B------:R-:W-:Y:S02]  /*1890*/  FSEL R34, R34, -INF , P3 ;  /* 0xff80000022227808 */ /* 0x000fe40001800000 */
[----:B------:R-:W-:-:S02]  /*18a0*/  ISETP.GE.AND P3, PT, R3, R0, PT ;  /* 0x000000000300720c */ /* 0x000fc40003f66270 */
[C---:B------:R-:W-:Y:S02]  /*18b0*/  IADD3 R0, R128.reuse, 0x28, RZ ;  /* 0x0000002880007810 */ /* 0x040fe40007ffe0ff */
[----:B------:R-:W-:Y:S02]  /*18c0*/  FSEL R25, R25, -INF , P2 ;  /* 0xff80000019197808 */ /* 0x000fe40001000000 */
[----:B------:R-:W-:Y:S02]  /*18d0*/  FSEL R31, R31, -INF , P2 ;  /* 0xff8000001f1f7808 */ /* 0x000fe40001000000 */
[----:B------:R-:W-:Y:S01]  /*18e0*/  ISETP.GE.AND P2, PT, R3, R4, PT ;  /* 0x000000040300720c */ /* 0x000fe20003f46270 */
[----:B------:R-:W-:Y:S01]  /*18f0*/  VIADD R4, R128, 0x21 ;  /* 0x0000002180047836 */ /* 0x000fe20000000000 */
[----:B------:R-:W-:Y:S02]  /*1900*/  FSEL R32, R32, -INF , P6 ;  /* 0xff80000020207808 */ /* 0x000fe40003000000 */
[----:B------:R-:W-:-:S02]  /*1910*/  FSEL R38, R38, -INF , P6 ;  /* 0xff80000026267808 */ /* 0x000fc40003000000 */
[----:B------:R-:W-:Y:S01]  /*1920*/  ISETP.GE.AND P6, PT, R3, R0, PT ;  /* 0x000000000300720c */ /* 0x000fe20003fc6270 */
[C---:B------:R-:W-:Y:S01]  /*1930*/  VIADD R0, R128.reuse, 0x30 ;  /* 0x0000003080007836 */ /* 0x040fe20000000000 */
[----:B------:R-:W-:Y:S02]  /*1940*/  FSEL R29, R29, -INF , P4 ;  /* 0xff8000001d1d7808 */ /* 0x000fe40002000000 */
[----:B------:R-:W-:Y:S02]  /*1950*/  FSEL R35, R35, -INF , P4 ;  /* 0xff80000023237808 */ /* 0x000fe40002000000 */
[----:B------:R-:W-:Y:S01]  /*1960*/  ISETP.GE.AND P4, PT, R3, R4, PT ;  /* 0x000000040300720c */ /* 0x000fe20003f86270 */
[----:B------:R-:W-:Y:S01]  /*1970*/  VIADD R4, R128, 0x29 ;  /* 0x0000002980047836 */ /* 0x000fe20000000000 */
[----:B------:R-:W-:Y:S02]  /*1980*/  FSEL R36, R36, -INF , P1 ;  /* 0xff80000024247808 */ /* 0x000fe40000800000 */
[----:B------:R-:W-:-:S02]  /*1990*/  FSEL R42, R42, -INF , P1 ;  /* 0xff8000002a2a7808 */ /* 0x000fc40000800000 */
[----:B------:R-:W-:Y:S02]  /*19a0*/  ISETP.GE.AND P1, PT, R3, R0, PT ;  /* 0x000000000300720c */ /* 0x000fe40003f26270 */
[----:B------:R-:W-:Y:S02]  /*19b0*/  IADD3 R0, R128, 0x31, RZ ;  /* 0x0000003180007810 */ /* 0x000fe40007ffe0ff */
[----:B------:R-:W-:Y:S02]  /*19c0*/  FMNMX R5, R24, R25, !PT ;  /* 0x0000001918057209 */ /* 0x000fe40007800000 */
[----:B------:R-:W-:Y:S02]  /*19d0*/  FSEL R33, R33, -INF , P5 ;  /* 0xff80000021217808 */ /* 0x000fe40002800000 */
[----:B------:R-:W-:Y:S02]  /*19e0*/  FSEL R39, R39, -INF , P5 ;  /* 0xff80000027277808 */ /* 0x000fe40002800000 */
[----:B------:R-:W-:-:S02]  /*19f0*/  FSEL R37, R37, -INF , P2 ;  /* 0xff80000025257808 */ /* 0x000fc40001000000 */
[----:B------:R-:W-:Y:S02]  /*1a00*/  FSEL R43, R43, -INF , P2 ;  /* 0xff8000002b2b7808 */ /* 0x000fe40001000000 */
[C---:B------:R-:W-:Y:S02]  /*1a10*/  ISETP.GE.AND P5, PT, R3.reuse, R4, PT ;  /* 0x000000040300720c */ /* 0x040fe40003fa6270 */
[----:B------:R-:W-:Y:S01]  /*1a20*/  ISETP.GE.AND P2, PT, R3, R0, PT ;  /* 0x000000000300720c */ /* 0x000fe20003f46270 */
[----:B------:R-:W-:Y:S01]  /*1a30*/  VIADD R0, R128, 0x38 ;  /* 0x0000003880007836 */ /* 0x000fe20000000000 */
[----:B------:R-:W-:Y:S02]  /*1a40*/  FMNMX R4, R28, R5, !PT ;  /* 0x000000051c047209 */ /* 0x000fe40007800000 */
[----:B------:R-:W-:Y:S02]  /*1a50*/  FSEL R40, R40, -INF , P3 ;  /* 0xff80000028287808 */ /* 0x000fe40001800000 */
[----:B------:R-:W-:-:S02]  /*1a60*/  FMNMX R5, R29, R4, !PT ;  /* 0x000000041d057209 */ /* 0x000fc40007800000 */
[----:B------:R-:W-:Y:S02]  /*1a70*/  FSEL R46, R46, -INF , P3 ;  /* 0xff8000002e2e7808 */ /* 0x000fe40001800000 */
[----:B------:R-:W-:Y:S01]  /*1a80*/  ISETP.GE.AND P3, PT, R3, R0, PT ;  /* 0x000000000300720c */ /* 0x000fe20003f66270 */
[----:B------:R-:W-:Y:S01]  /*1a90*/  VIADD R0, R128, 0x39 ;  /* 0x0000003980007836 */ /* 0x000fe20000000000 */
[----:B------:R-:W-:Y:S02]  /*1aa0*/  FMNMX R4, R32, R5, !PT ;  /* 0x0000000520047209 */ /* 0x000fe40007800000 */
[----:B------:R-:W-:Y:S02]  /*1ab0*/  FSEL R41, R41, -INF , P4 ;  /* 0xff80000029297808 */ /* 0x000fe40002000000 */
[----:B------:R-:W-:Y:S02]  /*1ac0*/  FSEL R47, R47, -INF , P4 ;  /* 0xff8000002f2f7808 */ /* 0x000fe40002000000 */
[----:B------:R-:W-:-:S02]  /*1ad0*/  ISETP.GE.AND P4, PT, R3, R0, PT ;  /* 0x000000000300720c */ /* 0x000fc40003f86270 */
[----:B------:R-:W-:Y:S02]  /*1ae0*/  FMNMX R5, R33, R4, !PT ;  /* 0x0000000421057209 */ /* 0x000fe40007800000 */
[----:B------:R-:W-:Y:S02]  /*1af0*/  IADD3 R0, R128, 0x40, RZ ;  /* 0x0000004080007810 */ /* 0x000fe40007ffe0ff */
[----:B------:R-:W-:Y:S02]  /*1b00*/  FSEL R44, R44, -INF , P6 ;  /* 0xff8000002c2c7808 */ /* 0x000fe40003000000 */
[----:B------:R-:W-:Y:S02]  /*1b10*/  FSEL R50, R50, -INF , P6 ;  /* 0xff80000032327808 */ /* 0x000fe40003000000 */
[----:B------:R-:W-:Y:S02]  /*1b20*/  FMNMX R4, R36, R5, !PT ;  /* 0x0000000524047209 */ /* 0x000fe40007800000 */
[----:B------:R-:W-:Y:S01]  /*1b30*/  ISETP.GE.AND P6, PT, R3, R0, PT ;  /* 0x000000000300720c */ /* 0x000fe20003fc6270 */
[----:B------:R-:W-:Y:S01]  /*1b40*/  VIADD R0, R128, 0x41 ;  /* 0x0000004180007836 */ /* 0x000fe20000000000 */
[----:B------:R-:W-:-:S02]  /*1b50*/  FMNMX R5, R37, R4, !PT ;  /* 0x0000000425057209 */ /* 0x000fc40007800000 */
[----:B------:R-:W-:Y:S02]  /*1b60*/  FSEL R45, R45, -INF , P5 ;  /* 0xff8000002d2d7808 */ /* 0x000fe40002800000 */
[----:B------:R-:W-:Y:S02]  /*1b70*/  FSEL R51, R51, -INF , P5 ;  /* 0xff80000033337808 */ /* 0x000fe40002800000 */
[----:B------:R-:W-:Y:S01]  /*1b80*/  ISETP.GE.AND P5, PT, R3, R0, PT ;  /* 0x000000000300720c */ /* 0x000fe20003fa6270 */
[----:B------:R-:W-:Y:S01]  /*1b90*/  VIADD R0, R128, 0x48 ;  /* 0x0000004880007836 */ /* 0x000fe20000000000 */
[----:B------:R-:W-:Y:S02]  /*1ba0*/  FMNMX R4, R40, R5, !PT ;  /* 0x0000000528047209 */ /* 0x000fe40007800000 */
[----:B------:R-:W-:Y:S02]  /*1bb0*/  FSEL R48, R48, -INF , P1 ;  /* 0xff80000030307808 */ /* 0x000fe40000800000 */
[----:B------:R-:W-:-:S02]  /*1bc0*/  FSEL R54, R54, -INF , P1 ;  /* 0xff80000036367808 */ /* 0x000fc40000800000 */
[----:B------:R-:W-:Y:S02]  /*1bd0*/  FMNMX R5, R41, R4, !PT ;  /* 0x0000000429057209 */ /* 0x000fe40007800000 */
[----:B------:R-:W-:Y:S02]  /*1be0*/  ISETP.GE.AND P1, PT, R3, R0, PT ;  /* 0x000000000300720c */ /* 0x000fe40003f26270 */
[----:B------:R-:W-:Y:S02]  /*1bf0*/  IADD3 R0, R128, 0x49, RZ ;  /* 0x0000004980007810 */ /* 0x000fe40007ffe0ff */
[----:B------:R-:W-:Y:S02]  /*1c00*/  FSEL R49, R49, -INF , P2 ;  /* 0xff80000031317808 */ /* 0x000fe40001000000 */
[----:B------:R-:W-:Y:S02]  /*1c10*/  FMNMX R4, R44, R5, !PT ;  /* 0x000000052c047209 */ /* 0x000fe40007800000 */
[----:B------:R-:W-:-:S02]  /*1c20*/  FSEL R55, R55, -INF , P2 ;  /* 0xff80000037377808 */ /* 0x000fc40001000000 */
[----:B------:R-:W-:Y:S01]  /*1c30*/  ISETP.GE.AND P2, PT, R3, R0, PT ;  /* 0x000000000300720c */ /* 0x000fe20003f46270 */
[----:B------:R-:W-:Y:S01]  /*1c40*/  VIADD R0, R128, 0x50 ;  /* 0x0000005080007836 */ /* 0x000fe20000000000 */
[----:B------:R-:W-:Y:S02]  /*1c50*/  FMNMX R5, R45, R4, !PT ;  /* 0x000000042d057209 */ /* 0x000fe40007800000 */
[----:B------:R-:W-:Y:S02]  /*1c60*/  FSEL R52, R52, -INF , P3 ;  /* 0xff80000034347808 */ /* 0x000fe40001800000 */
[----:B------:R-:W-:Y:S02]  /*1c70*/  FSEL R58, R58, -INF , P3 ;  /* 0xff8000003a3a7808 */ /* 0x000fe40001800000 */
[----:B------:R-:W-:Y:S01]  /*1c80*/  ISETP.GE.AND P3, PT, R3, R0, PT ;  /* 0x000000000300720c */ /* 0x000fe20003f66270 */
[----:B------:R-:W-:Y:S01]  /*1c90*/  VIADD R0, R128, 0x51 ;  /* 0x0000005180007836 */ /* 0x000fe20000000000 */
[----:B------:R-:W-:-:S02]  /*1ca0*/  FMNMX R4, R48, R5, !PT ;  /* 0x0000000530047209 */ /* 0x000fc40007800000 */
[----:B------:R-:W-:Y:S02]  /*1cb0*/  FSEL R53, R53, -INF , P4 ;  /* 0xff80000035357808 */ /* 0x000fe40002000000 */
[----:B------:R-:W-:Y:S02]  /*1cc0*/  FSEL R59, R59, -INF , P4 ;  /* 0xff8000003b3b7808 */ /* 0x000fe40002000000 */
[----:B------:R-:W-:Y:S02]  /*1cd0*/  FMNMX R5, R49, R4, !PT ;  /* 0x0000000431057209 */ /* 0x000fe40007800000 */
[----:B------:R-:W-:Y:S02]  /*1ce0*/  ISETP.GE.AND P4, PT, R3, R0, PT ;  /* 0x000000000300720c */ /* 0x000fe40003f86270 */
[----:B------:R-:W-:Y:S02]  /*1cf0*/  IADD3 R0, R128, 0x58, RZ ;  /* 0x0000005880007810 */ /* 0x000fe40007ffe0ff */
[----:B------:R-:W-:-:S02]  /*1d00*/  FMNMX R4, R52, R5, !PT ;  /* 0x0000000534047209 */ /* 0x000fc40007800000 */
[----:B------:R-:W-:Y:S02]  /*1d10*/  FSEL R56, R56, -INF , P6 ;  /* 0xff80000038387808 */ /* 0x000fe40003000000 */
[----:B------:R-:W-:Y:S02]  /*1d20*/  FSEL R62, R62, -INF , P6 ;  /* 0xff8000003e3e7808 */ /* 0x000fe40003000000 */
[----:B------:R-:W-:Y:S01]  /*1d30*/  ISETP.GE.AND P6, PT, R3, R0, PT ;  /* 0x000000000300720c */ /* 0x000fe20003fc6270 */
[C---:B------:R-:W-:Y:S01]  /*1d40*/  VIADD R0, R128.reuse, 0x59 ;  /* 0x0000005980007836 */ /* 0x040fe20000000000 */
[----:B------:R-:W-:Y:S02]  /*1d50*/  FMNMX R5, R53, R4, !PT ;  /* 0x0000000435057209 */ /* 0x000fe40007800000 */
[----:B------:R-:W-:Y:S02]  /*1d60*/  FSEL R57, R57, -INF , P5 ;  /* 0xff80000039397808 */ /* 0x000fe40002800000 */
[----:B------:R-:W-:Y:S01]  /*1d70*/  ISETP.GE.AND P0, PT, R3, R0, PT ;  /* 0x000000000300720c */ /* 0x000fe20003f06270 */
[----:B------:R-:W-:Y:S01]  /*1d80*/  VIADD R0, R128, 0x60 ;  /* 0x0000006080007836 */ /* 0x000fe20000000000 */
[----:B------:R-:W-:-:S02]  /*1d90*/  FMNMX R4, R56, R5, !PT ;  /* 0x0000000538047209 */ /* 0x000fc40007800000 */
[----:B------:R-:W-:Y:S02]  /*1da0*/  FSEL R60, R60, -INF , P1 ;  /* 0xff8000003c3c7808 */ /* 0x000fe40000800000 */
[----:B------:R-:W-:Y:S02]  /*1db0*/  FMNMX R5, R57, R4, !PT ;  /* 0x0000000439057209 */ /* 0x000fe40007800000 */
[----:B------:R-:W-:Y:S02]  /*1dc0*/  FSEL R66, R66, -INF , P1 ;  /* 0xff80000042427808 */ /* 0x000fe40000800000 */
[----:B------:R-:W-:Y:S02]  /*1dd0*/  ISETP.GE.AND P1, PT, R3, R0, PT ;  /* 0x000000000300720c */ /* 0x000fe40003f26270 */
[----:B------:R-:W-:Y:S02]  /*1de0*/  IADD3 R0, R128, 0x61, RZ ;  /* 0x0000006180007810 */ /* 0x000fe40007ffe0ff */
[----:B------:R-:W-:-:S02]  /*1df0*/  FSEL R61, R61, -INF , P2 ;  /* 0xff8000003d3d7808 */ /* 0x000fc40001000000 */
[----:B------:R-:W-:Y:S02]  /*1e00*/  FMNMX R4, R60, R5, !PT ;  /* 0x000000053c047209 */ /* 0x000fe40007800000 */
[----:B------:R-:W-:Y:S02]  /*1e10*/  FSEL R67, R67, -INF , P2 ;  /* 0xff80000043437808 */ /* 0x000fe40001000000 */
[----:B------:R-:W-:Y:S01]  /*1e20*/  ISETP.GE.AND P2, PT, R3, R0, PT ;  /* 0x000000000300720c */ /* 0x000fe20003f46270 */
[----:B------:R-:W-:Y:S01]  /*1e30*/  VIADD R0, R128, 0x68 ;  /* 0x0000006880007836 */ /* 0x000fe20000000000 */
[----:B------:R-:W-:Y:S02]  /*1e40*/  FSEL R64, R64, -INF , P3 ;  /* 0xff80000040407808 */ /* 0x000fe40001800000 */
[----:B------:R-:W-:Y:S02]  /*1e50*/  FMNMX R5, R61, R4, !PT ;  /* 0x000000043d057209 */ /* 0x000fe40007800000 */
[----:B------:R-:W-:-:S02]  /*1e60*/  FSEL R70, R70, -INF , P3 ;  /* 0xff80000046467808 */ /* 0x000fc40001800000 */
[----:B------:R-:W-:Y:S02]  /*1e70*/  FSEL R65, R65, -INF , P4 ;  /* 0xff80000041417808 */ /* 0x000fe40002000000 */
[----:B------:R-:W-:Y:S02]  /*1e80*/  FMNMX R4, R64, R5, !PT ;  /* 0x0000000540047209 */ /* 0x000fe40007800000 */
[----:B------:R-:W-:Y:S01]  /*1e90*/  ISETP.GE.AND P3, PT, R3, R0, PT ;  /* 0x000000000300720c */ /* 0x000fe20003f66270 */
[----:B------:R-:W-:Y:S01]  /*1ea0*/  VIADD R0, R128, 0x78 ;  /* 0x0000007880007836 */ /* 0x000fe20000000000 */
[----:B------:R-:W-:Y:S02]  /*1eb0*/  FSEL R68, R68, -INF , P6 ;  /* 0xff80000044447808 */ /* 0x000fe40003000000 */
[----:B------:R-:W-:Y:S02]  /*1ec0*/  FMNMX R5, R65, R4, !PT ;  /* 0x0000000441057209 */ /* 0x000fe40007800000 */
[----:B------:R-:W-:-:S02]  /*1ed0*/  FSEL R71, R71, -INF , P4 ;  /* 0xff80000047477808 */ /* 0x000fc40002000000 */
[----:B------:R-:W-:Y:S02]  /*1ee0*/  ISETP.GE.AND P4, PT, R3, R0, PT ;  /* 0x000000000300720c */ /* 0x000fe40003f86270 */
[----:B------:R-:W-:Y:S02]  /*1ef0*/  FSEL R69, R69, -INF , P0 ;  /* 0xff80000045457808 */ /* 0x000fe40000000000 */
[----:B------:R-:W-:Y:S02]  /*1f00*/  FMNMX R4, R68, R5, !PT ;  /* 0x0000000544047209 */ /* 0x000fe40007800000 */
[----:B------:R-:W-:Y:S02]  /*1f10*/  IADD3 R0, R128, 0x79, RZ ;  /* 0x0000007980007810 */ /* 0x000fe40007ffe0ff */
[----:B------:R-:W-:Y:S02]  /*1f20*/  FSEL R84, R84, -INF , P4 ;  /* 0xff80000054547808 */ /* 0x000fe40002000000 */
[----:B------:R-:W-:-:S02]  /*1f30*/  FSEL R72, R72, -INF , P1 ;  /* 0xff80000048487808 */ /* 0x000fc40000800000 */
[----:B------:R-:W-:Y:S02]  /*1f40*/  FMNMX R5, R69, R4, !PT ;  /* 0x0000000445057209 */ /* 0x000fe40007800000 */
[----:B------:R-:W-:Y:S01]  /*1f50*/  ISETP.GE.AND P4, PT, R3, R0, PT ;  /* 0x000000000300720c */ /* 0x000fe20003f86270 */
[----:B------:R-:W-:Y:S01]  /*1f60*/  VIADD R0, R128, 0x69 ;  /* 0x0000006980007836 */ /* 0x000fe20000000000 */
[----:B------:R-:W-:Y:S02]  /*1f70*/  FSEL R73, R73, -INF , P2 ;  /* 0xff80000049497808 */ /* 0x000fe40001000000 */
[----:B------:R-:W-:Y:S02]  /*1f80*/  FMNMX R4, R72, R5, !PT ;  /* 0x0000000548047209 */ /* 0x000fe40007800000 */
[----:B------:R-:W-:Y:S02]  /*1f90*/  FSEL R85, R85, -INF , P4 ;  /* 0xff80000055557808 */ /* 0x000fe40002000000 */
[----:B------:R-:W-:Y:S01]  /*1fa0*/  ISETP.GE.AND P4, PT, R3, R0, PT ;  /* 0x000000000300720c */ /* 0x000fe20003f86270 */
[----:B------:R-:W-:Y:S01]  /*1fb0*/  VIADD R0, R128, 0x70 ;  /* 0x0000007080007836 */ /* 0x000fe20000000000 */
[----:B------:R-:W-:-:S02]  /*1fc0*/  P2R R6, PR, RZ, 0x40 ;  /* 0x00000040ff067803 */ /* 0x000fc40000000000 */
[----:B------:R-:W-:Y:S02]  /*1fd0*/  FSEL R76, R76, -INF , P3 ;  /* 0xff8000004c4c7808 */ /* 0x000fe40001800000 */
[----:B------:R-:W-:Y:S02]  /*1fe0*/  FMNMX R5, R73, R4, !PT ;  /* 0x0000000449057209 */ /* 0x000fe40007800000 */
[----:B------:R-:W-:Y:S02]  /*1ff0*/  P2R R9, PR, RZ, 0x1 ;  /* 0x00000001ff097803 */ /* 0x000fe40000000000 */
[----:B------:R-:W-:Y:S02]  /*2000*/  FSEL R63, R63, -INF , P5 ;  /* 0xff8000003f3f7808 */ /* 0x000fe40002800000 */
[----:B------:R-:W-:Y:S02]  /*2010*/  ISETP.NE.AND P0, PT, R6, RZ, PT ;  /* 0x000000ff0600720c */ /* 0x000fe40003f05270 */
[----:B------:R-:W-:-:S02]  /*2020*/  IADD3 R4, R128, 0x71, RZ ;  /* 0x0000007180047810 */ /* 0x000fc40007ffe0ff */
[----:B------:R-:W-:Y:S02]  /*2030*/  FSEL R77, R77, -INF , P4 ;  /* 0xff8000004d4d7808 */ /* 0x000fe40002000000 */
[----:B------:R-:W-:Y:S02]  /*2040*/  FMNMX R6, R76, R5, !PT ;  /* 0x000000054c067209 */ /* 0x000fe40007800000 */
[----:B------:R-:W-:Y:S02]  /*2050*/  ISETP.GE.AND P5, PT, R3, R0, PT ;  /* 0x000000000300720c */ /* 0x000fe40003fa6270 */
[----:B------:R-:W-:Y:S02]  /*2060*/  FMNMX R5, R77, R6, !PT ;  /* 0x000000064d057209 */ /* 0x000fe40007800000 */
[----:B------:R-:W-:Y:S02]  /*2070*/  FSEL R80, R80, -INF , P5 ;  /* 0xff80000050507808 */ /* 0x000fe40002800000 */
[----:B------:R-:W-:-:S02]  /*2080*/  ISETP.GE.AND P6, PT, R3, R4, PT ;  /* 0x000000040300720c */ /* 0x000fc40003fc6270 */
[----:B------:R-:W-:Y:S02]  /*2090*/  FMNMX R0, R80, R5, !PT ;  /* 0x0000000550007209 */ /* 0x000fe40007800000 */
[----:B------:R-:W-:Y:S02]  /*20a0*/  FSEL R81, R81, -INF , P6 ;  /* 0xff80000051517808 */ /* 0x000fe40003000000 */
[----:B------:R-:W-:Y:S02]  /*20b0*/  P2R R8, PR, RZ, 0x1 ;  /* 0x00000001ff087803 */ /* 0x000fe40000000000 */
[----:B------:R-:W-:Y:S02]  /*20c0*/  FMNMX R3, R81, R0, !PT ;  /* 0x0000000051037209 */ /* 0x000fe40007800000 */
[----:B------:R-:W-:Y:S02]  /*20d0*/  FSEL R78, R78, -INF , P1 ;  /* 0xff8000004e4e7808 */ /* 0x000fe40000800000 */
[----:B------:R-:W-:-:S02]  /*20e0*/  FMNMX R0, R84, R3, !PT ;  /* 0x0000000354007209 */ /* 0x000fc40007800000 */
[----:B------:R-:W-:Y:S02]  /*20f0*/  FSEL R82, R82, -INF , P3 ;  /* 0xff80000052527808 */ /* 0x000fe40001800000 */
[----:B------:R-:W-:Y:S02]  /*2100*/  FMNMX R0, R85, R0, !PT ;  /* 0x0000000055007209 */ /* 0x000fe40007800000 */
[----:B------:R-:W-:Y:S02]  /*2110*/  FSEL R83, R83, -INF , P4 ;  /* 0xff80000053537808 */ /* 0x000fe40002000000 */
[----:B------:R-:W-:Y:S01]  /*2120*/  FSEL R87, R87, -INF , P6 ;  /* 0xff80000057577808 */ /* 0x000fe20003000000 */
[----:B------:R-:W1:Y:S01]  /*2130*/  SHFL.BFLY PT, R3, R0, 0x1, 0x1f ;  /* 0x0c201f0000037f89 */ /* 0x000e6200000e0000 */
[----:B------:R-:W-:Y:S02]  /*2140*/  FSEL R79, R79, -INF , P2 ;  /* 0xff8000004f4f7808 */ /* 0x000fe40001000000 */
[----:B------:R-:W-:-:S02]  /*2150*/  FSEL R86, R86, -INF , P5 ;  /* 0xff80000056567808 */ /* 0x000fc40002800000 */
[----:B-1----:R-:W-:-:S05]  /*2160*/  FMNMX R3, R0, R3, !PT ;  /* 0x0000000300037209 */ /* 0x002fca0007800000 */
[----:B------:R-:W1:Y:S02]  /*2170*/  SHFL.BFLY PT, R4, R3, 0x2, 0x1f ;  /* 0x0c401f0003047f89 */ /* 0x000e6400000e0000 */
[----:B-1----:R-:W-:Y:S02]  /*2180*/  FMNMX R4, R3, R4, !PT ;  /* 0x0000000403047209 */ /* 0x002fe40007800000 */
[----:B------:R-:W-:Y:S02]  /*2190*/  FMNMX R3, R26, R27, !PT ;  /* 0x0000001b1a037209 */ /* 0x000fe40007800000 */
[----:B------:R-:W-:Y:S02]  /*21a0*/  FSETP.NEU.AND P0, PT, R4, -INF , PT ;  /* 0xff8000000400780b */ /* 0x000fe40003f0d000 */
[----:B------:R-:W-:Y:S02]  /*21b0*/  FMNMX R0, R30, R3, !PT ;  /* 0x000000031e007209 */ /* 0x000fe40007800000 */
[----:B------:R-:W-:-:S02]  /*21c0*/  FSEL R5, R4, RZ, P0 ;  /* 0x000000ff04057208 */ /* 0x000fc40000000000 */
[----:B------:R-:W-:Y:S02]  /*21d0*/  ISETP.NE.AND P0, PT, R8, RZ, PT ;  /* 0x000000ff0800720c */ /* 0x000fe40003f05270 */
[----:B------:R-:W-:Y:S01]  /*21e0*/  FMNMX R3, R31, R0, !PT ;  /* 0x000000001f037209 */ /* 0x000fe20007800000 */
[----:B------:R-:W-:Y:S01]  /*21f0*/  FMUL R88, R5, UR6 ;  /* 0x0000000605587c20 */ /* 0x000fe20008400000 */
[----:B------:R-:W-:Y:S02]  /*2200*/  FSEL R74, R74, -INF , P0 ;  /* 0xff8000004a4a7808 */ /* 0x000fe40000000000 */
[----:B------:R-:W-:Y:S01]  /*2210*/  ISETP.NE.AND P0, PT, R9, RZ, PT ;  /* 0x000000ff0900720c */ /* 0x000fe20003f05270 */
[--C-:B------:R-:W-:Y:S01]  /*2220*/  FFMA R24, R24, UR6, -R88.reuse ;  /* 0x0000000618187c23 */ /* 0x100fe20008000858 */
[--C-:B------:R-:W-:Y:S01]  /*2230*/  FFMA R8, R28, UR6, -R88.reuse ;  /* 0x000000061c087c23 */ /* 0x100fe20008000858 */
[----:B------:R-:W-:Y:S01]  /*2240*/  FMNMX R0, R34, R3, !PT ;  /* 0x0000000322007209 */ /* 0x000fe20007800000 */
[--C-:B------:R-:W-:Y:S01]  /*2250*/  FFMA R9, R29, UR6, -R88.reuse ;  /* 0x000000061d097c23 */ /* 0x100fe20008000858 */
[----:B------:R-:W-:Y:S01]  /*2260*/  FSEL R75, R75, -INF , P0 ;  /* 0xff8000004b4b7808 */ /* 0x000fe20000000000 */
[--C-:B------:R-:W-:Y:S01]  /*2270*/  FFMA R11, R33, UR6, -R88.reuse ;  /* 0x00000006210b7c23 */ /* 0x100fe20008000858 */
[----:B------:R-:W-:Y:S01]  /*2280*/  FSETP.GEU.AND P1, PT, R24, -126, PT ;  /* 0xc2fc00001800780b */ /* 0x000fe20003f2e000 */
[--C-:B------:R-:W-:Y:S01]  /*2290*/  FFMA R5, R25, UR6, -R88.reuse ;  /* 0x0000000619057c23 */ /* 0x100fe20008000858 */
[----:B------:R-:W-:Y:S01]  /*22a0*/  ISETP.NE.AND P0, PT, R10, RZ, PT ;  /* 0x000000ff0a00720c */ /* 0x000fe20003f05270 */
[--C-:B------:R-:W-:Y:S01]  /*22b0*/  FFMA R10, R36, UR6, -R88.reuse ;  /* 0x00000006240a7c23 */ /* 0x100fe20008000858 */
[----:B------:R-:W-:Y:S01]  /*22c0*/  FMNMX R3, R35, R0, !PT ;  /* 0x0000000023037209 */ /* 0x000fe20007800000 */
[--C-:B------:R-:W-:Y:S01]  /*22d0*/  FFMA R28, R32, UR6, -R88.reuse ;  /* 0x00000006201c7c23 */ /* 0x100fe20008000858 */
[----:B------:R-:W-:Y:S01]  /*22e0*/  FSETP.GEU.AND P3, PT, R8, -126, PT ;  /* 0xc2fc00000800780b */ /* 0x000fe20003f6e000 */
[--C-:B------:R-:W-:Y:S01]  /*22f0*/  FFMA R32, R40, UR6, -R88.reuse ;  /* 0x0000000628207c23 */ /* 0x100fe20008000858 */
[----:B------:R-:W-:Y:S01]  /*2300*/  FMNMX R0, R38, R3, !PT ;  /* 0x0000000326007209 */ /* 0x000fe20007800000 */
[--C-:B------:R-:W-:Y:S01]  /*2310*/  FFMA R36, R48, UR6, -R88.reuse ;  /* 0x0000000630247c23 */ /* 0x100fe20008000858 */
[----:B------:R-:W-:Y:S01]  /*2320*/  FSETP.GEU.AND P4, PT, R9, -126, PT ;  /* 0xc2fc00000900780b */ /* 0x000fe20003f8e000 */
[--C-:B------:R-:W-:Y:S01]  /*2330*/  FFMA R15, R41, UR6, -R88.reuse ;  /* 0x00000006290f7c23 */ /* 0x100fe20008000858 */
[----:B------:R-:W-:Y:S01]  /*2340*/  FMNMX R3, R39, R0, !PT ;  /* 0x0000000027037209 */ /* 0x000fe20007800000 */
[----:B------:R-:W-:Y:S01]  /*2350*/  @!P1 FMUL R24, R24, 0.5 ;  /* 0x3f00000018189820 */ /* 0x000fe20000400000 */
[----:B------:R-:W-:Y:S01]  /*2360*/  FSETP.GEU.AND P6, PT, R11, -126, PT ;  /* 0xc2fc00000b00780b */ /* 0x000fe20003fce000 */
[--C-:B------:R-:W-:Y:S01]  /*2370*/  FFMA R21, R45, UR6, -R88.reuse ;  /* 0x000000062d157c23 */ /* 0x100fe20008000858 */
[----:B------:R-:W-:Y:S01]  /*2380*/  FMNMX R0, R42, R3, !PT ;  /* 0x000000032a007209 */ /* 0x000fe20007800000 */
[--C-:B------:R-:W-:Y:S01]  /*2390*/  FFMA R13, R37, UR6, -R88.reuse ;  /* 0x00000006250d7c23 */ /* 0x100fe20008000858 */
[----:B------:R-:W-:Y:S01]  /*23a0*/  FSETP.GEU.AND P2, PT, R5, -126, PT ;  /* 0xc2fc00000500780b */ /* 0x000fe20003f4e000 */
[----:B------:R-:W1:Y:S01]  /*23b0*/  MUFU.EX2 R24, R24 ;  /* 0x0000001800187308 */ /* 0x000e620000000800 */
[----:B------:R-:W-:Y:S01]  /*23c0*/  @!P3 FMUL R8, R8, 0.5 ;  /* 0x3f0000000808b820 */ /* 0x000fe20000400000 */
[----:B------:R-:W-:Y:S01]  /*23d0*/  FMNMX R3, R43, R0, !PT ;  /* 0x000000002b037209 */ /* 0x000fe20007800000 */
[--C-:B------:R-:W-:Y:S01]  /*23e0*/  FFMA R14, R52, UR6, -R88.reuse ;  /* 0x00000006340e7c23 */ /* 0x100fe20008000858 */
[----:B------:R-:W-:Y:S01]  /*23f0*/  @!P4 FMUL R9, R9, 0.5 ;  /* 0x3f0000000909c820 */ /* 0x000fe20000400000 */
[----:B------:R-:W-:Y:S01]  /*2400*/  FSETP.GEU.AND P5, PT, R28, -126, PT ;  /* 0xc2fc00001c00780b */ /* 0x000fe20003fae000 */
[--C-:B------:R-:W-:Y:S01]  /*2410*/  FFMA R12, R44, UR6, -R88.reuse ;  /* 0x000000062c0c7c23 */ /* 0x100fe20008000858 */
[----:B------:R-:W-:Y:S01]  /*2420*/  FMNMX R0, R46, R3, !PT ;  /* 0x000000032e007209 */ /* 0x000fe20007800000 */
[----:B------:R-:W2:Y:S01]  /*2430*/  MUFU.EX2 R8, R8 ;  /* 0x0000000800087308 */ /* 0x000ea20000000800 */
[----:B------:R-:W-:Y:S01]  /*2440*/  @!P6 FMUL R11, R11, 0.5 ;  /* 0x3f0000000b0be820 */ /* 0x000fe20000400000 */
[--C-:B------:R-:W-:Y:S01]  /*2450*/  FFMA R37, R60, UR6, -R88.reuse ;  /* 0x000000063c257c23 */ /* 0x100fe20008000858 */
[----:B------:R-:W-:Y:S01]  /*2460*/  FMNMX R3, R47, R0, !PT ;  /* 0x000000002f037209 */ /* 0x000fe20007800000 */
[----:B------:R-:W-:Y:S01]  /*2470*/  @!P2 FMUL R5, R5, 0.5 ;  /* 0x3f0000000505a820 */ /* 0x000fe20000400000 */
[--C-:B------:R-:W-:Y:S01]  /*2480*/  FFMA R29, R53, UR6, -R88.reuse ;  /* 0x00000006351d7c23 */ /* 0x100fe20008000858 */
[--C-:B------:R-:W-:Y:S01]  /*2490*/  FFMA R40, R57, UR6, -R88.reuse ;  /* 0x0000000639287c23 */ /* 0x100fe20008000858 */
[----:B------:R-:W-:Y:S01]  /*24a0*/  FMNMX R0, R50, R3, !PT ;  /* 0x0000000332007209 */ /* 0x000fe20007800000 */
[----:B------:R-:W3:Y:S01]  /*24b0*/  MUFU.EX2 R9, R9 ;  /* 0x0000000900097308 */ /* 0x000ee20000000800 */
[----:B-1----:R-:W-:Y:S01]  /*24c0*/  @!P1 FMUL R24, R24, R24 ;  /* 0x0000001818189220 */ /* 0x002fe20000400000 */
[----:B------:R-:W-:Y:S01]  /*24d0*/  FSETP.GEU.AND P1, PT, R10, -126, PT ;  /* 0xc2fc00000a00780b */ /* 0x000fe20003f2e000 */
[----:B------:R-:W-:Y:S01]  /*24e0*/  @!P5 FMUL R28, R28, 0.5 ;  /* 0x3f0000001c1cd820 */ /* 0x000fe20000400000 */
[----:B------:R-:W-:Y:S01]  /*24f0*/  FMNMX R3, R51, R0, !PT ;  /* 0x0000000033037209 */ /* 0x000fe20007800000 */
[--C-:B------:R-:W-:Y:S01]  /*2500*/  FFMA R25, R49, UR6, -R88.reuse ;  /* 0x0000000631197c23 */ /* 0x100fe20008000858 */
[--C-:B------:R-:W-:Y:S01]  /*2510*/  FFMA R41, R64, UR6, -R88.reuse ;  /* 0x0000000640297c23 */ /* 0x100fe20008000858 */
[--C-:B------:R-:W-:Y:S01]  /*2520*/  FFMA R33, R56, UR6, -R88.reuse ;  /* 0x0000000638217c23 */ /* 0x100fe20008000858 */
[----:B------:R-:W-:Y:S01]  /*2530*/  FMNMX R0, R54, R3, !PT ;  /* 0x0000000336007209 */ /* 0x000fe20007800000 */
[----:B--2---:R-:W-:Y:S01]  /*2540*/  @!P3 FMUL R8, R8, R8 ;  /* 0x000000080808b220 */ /* 0x004fe20000400000 */
[----:B------:R-:W-:Y:S01]  /*2550*/  FSETP.GEU.AND P3, PT, R32, -126, PT ;  /* 0xc2fc00002000780b */ /* 0x000fe20003f6e000 */
[----:B------:R-:W1:Y:S01]  /*2560*/  MUFU.EX2 R11, R11 ;  /* 0x0000000b000b7308 */ /* 0x000e620000000800 */
[----:B------:R-:W-:Y:S01]  /*2570*/  FMNMX R3, R55, R0, !PT ;  /* 0x0000000037037209 */ /* 0x000fe20007800000 */
[--C-:B------:R-:W-:Y:S01]  /*2580*/  FFMA R72, R72, UR6, -R88.reuse ;  /* 0x0000000648487c23 */ /* 0x100fe20008000858 */
[--C-:B------:R-:W-:Y:S01]  /*2590*/  FFMA R65, R65, UR6, -R88.reuse ;  /* 0x0000000641417c23 */ /* 0x100fe20008000858 */
[----:B------:R-:W-:Y:S01]  /*25a0*/  @!P1 FMUL R10, R10, 0.5 ;  /* 0x3f0000000a0a9820 */ /* 0x000fe20000400000 */
[----:B------:R-:W-:Y:S01]  /*25b0*/  FMNMX R0, R58, R3, !PT ;  /* 0x000000033a007209 */ /* 0x000fe20007800000 */
[----:B---3--:R-:W-:Y:S01]  /*25c0*/  @!P4 FMUL R9, R9, R9 ;  /* 0x000000090909c220 */ /* 0x008fe20000400000 */
[----:B------:R-:W-:Y:S01]  /*25d0*/  FSETP.GEU.AND P4, PT, R15, -126, PT ;  /* 0xc2fc00000f00780b */ /* 0x000fe20003f8e000 */
[----:B------:R-:W2:Y:S01]  /*25e0*/  MUFU.EX2 R5, R5 ;  /* 0x0000000500057308 */ /* 0x000ea20000000800 */
[----:B------:R-:W-:Y:S01]  /*25f0*/  FMNMX R3, R59, R0, !PT ;  /* 0x000000003b037209 */ /* 0x000fe20007800000 */
[--C-:B------:R-:W-:Y:S01]  /*2600*/  FFMA R69, R69, UR6, -R88.reuse ;  /* 0x0000000645457c23 */ /* 0x100fe20008000858 */
[--C-:B------:R-:W-:Y:S01]  /*2610*/  FFMA R20, R61, UR6, -R88.reuse ;  /* 0x000000063d147c23 */ /* 0x100fe20008000858 */
[----:B------:R-:W-:Y:S01]  /*2620*/  @!P3 FMUL R32, R32, 0.5 ;  /* 0x3f0000002020b820 */ /* 0x000fe20000400000 */
[----:B------:R-:W-:Y:S01]  /*2630*/  FMNMX R0, R62, R3, !PT ;  /* 0x000000033e007209 */ /* 0x000fe20007800000 */
[--C-:B------:R-:W-:Y:S01]  /*2640*/  FFMA R76, R76, UR6, -R88.reuse ;  /* 0x000000064c4c7c23 */ /* 0x100fe20008000858 */
[--C-:B------:R-:W-:Y:S01]  /*2650*/  FFMA R81, R81, UR6, -R88.reuse ;  /* 0x0000000651517c23 */ /* 0x100fe20008000858 */
[----:B------:R-:W3:Y:S01]  /*2660*/  MUFU.EX2 R10, R10 ;  /* 0x0000000a000a7308 */ /* 0x000ee20000000800 */
[----:B-1----:R-:W-:Y:S01]  /*2670*/  @!P6 FMUL R11, R11, R11 ;  /* 0x0000000b0b0be220 */ /* 0x002fe20000400000 */
[----:B------:R-:W-:Y:S01]  /*2680*/  FMNMX R3, R63, R0, !PT ;  /* 0x000000003f037209 */ /* 0x000fe20007800000 */
[--C-:B------:R-:W-:Y:S01]  /*2690*/  FFMA R68, R68, UR6, -R88.reuse ;  /* 0x0000000644447c23 */ /* 0x100fe20008000858 */
[----:B------:R-:W-:Y:S01]  /*26a0*/  FSETP.GEU.AND P6, PT, R21, -126, PT ;  /* 0xc2fc00001500780b */ /* 0x000fe20003fce000 */
[----:B------:R-:W-:Y:S01]  /*26b0*/  @!P4 FMUL R15, R15, 0.5 ;  /* 0x3f0000000f0fc820 */ /* 0x000fe20000400000 */
[----:B------:R-:W-:Y:S01]  /*26c0*/  FMNMX R0, R66, R3, !PT ;  /* 0x0000000342007209 */ /* 0x000fe20007800000 */
[--C-:B------:R-:W-:Y:S01]  /*26d0*/  FFMA R77, R77, UR6, -R88.reuse ;  /* 0x000000064d4d7c23 */ /* 0x100fe20008000858 */
[----:B------:R-:W1:Y:S01]  /*26e0*/  MUFU.EX2 R32, R32 ;  /* 0x0000002000207308 */ /* 0x000e620000000800 */
[----:B--2---:R-:W-:Y:S01]  /*26f0*/  @!P2 FMUL R5, R5, R5 ;  /* 0x000000050505a220 */ /* 0x004fe20000400000 */
[----:B------:R-:W-:Y:S01]  /*2700*/  FSETP.GEU.AND P2, PT, R13, -126, PT ;  /* 0xc2fc00000d00780b */ /* 0x000fe20003f4e000 */
[--C-:B------:R-:W-:Y:S01]  /*2710*/  FFMA R73, R73, UR6, -R88.reuse ;  /* 0x0000000649497c23 */ /* 0x100fe20008000858 */
[----:B------:R-:W-:Y:S01]  /*2720*/  FMNMX R3, R67, R0, !PT ;  /* 0x0000000043037209 */ /* 0x000fe20007800000 */
[--C-:B------:R-:W-:Y:S01]  /*2730*/  FFMA R80, R80, UR6, -R88.reuse ;  /* 0x0000000650507c23 */ /* 0x100fe20008000858 */
[--C-:B------:R-:W-:Y:S01]  /*2740*/  FFMA R84, R84, UR6, -R88.reuse ;  /* 0x0000000654547c23 */ /* 0x100fe20008000858 */
[----:B------:R-:W-:Y:S01]  /*2750*/  FFMA R85, R85, UR6, -R88 ;  /* 0x0000000655557c23 */ /* 0x000fe20008000858 */
[----:B------:R-:W2:Y:S01]  /*2760*/  MUFU.EX2 R28, R28 ;  /* 0x0000001c001c7308 */ /* 0x000ea20000000800 */
[----:B---3--:R-:W-:Y:S01]  /*2770*/  @!P1 FMUL R10, R10, R10 ;  /* 0x0000000a0a0a9220 */ /* 0x008fe20000400000 */
[----:B------:R-:W-:Y:S01]  /*2780*/  FSETP.GEU.AND P1, PT, R36, -126, PT ;  /* 0xc2fc00002400780b */ /* 0x000fe20003f2e000 */
[----:B------:R-:W-:Y:S01]  /*2790*/  @!P6 FMUL R21, R21, 0.5 ;  /* 0x3f0000001515e820 */ /* 0x000fe20000400000 */
[----:B------:R-:W-:-:S03]  /*27a0*/  FMNMX R0, R70, R3, !PT ;  /* 0x0000000346007209 */ /* 0x000fc60007800000 */
[----:B------:R-:W-:Y:S01]  /*27b0*/  @!P2 FMUL R13, R13, 0.5 ;  /* 0x3f0000000d0da820 */ /* 0x000fe20000400000 */
[----:B------:R-:W3:Y:S01]  /*27c0*/  MUFU.EX2 R15, R15 ;  /* 0x0000000f000f7308 */ /* 0x000ee20000000800 */
[----:B------:R-:W-:Y:S01]  /*27d0*/  FMNMX R3, R71, R0, !PT ;  /* 0x0000000047037209 */ /* 0x000fe20007800000 */
[----:B-1----:R-:W-:Y:S01]  /*27e0*/  @!P3 FMUL R32, R32, R32 ;  /* 0x000000202020b220 */ /* 0x002fe20000400000 */
[----:B------:R-:W-:Y:S02]  /*27f0*/  FSETP.GEU.AND P3, PT, R14, -126, PT ;  /* 0xc2fc00000e00780b */ /* 0x000fe40003f6e000 */
[----:B------:R-:W-:Y:S02]  /*2800*/  FMNMX R0, R74, R3, !PT ;  /* 0x000000034a007209 */ /* 0x000fe40007800000 */
[----:B------:R-:W-:Y:S01]  /*2810*/  @!P1 FMUL R36, R36, 0.5 ;  /* 0x3f00000024249820 */ /* 0x000fe20000400000 */
[----:B------:R-:W1:Y:S01]  /*2820*/  MUFU.EX2 R21, R21 ;  /* 0x0000001500157308 */ /* 0x000e620000000800 */
[----:B--2---:R-:W-:Y:S01]  /*2830*/  @!P5 FMUL R28, R28, R28 ;  /* 0x0000001c1c1cd220 */ /* 0x004fe20000400000 */
[----:B------:R-:W-:-:S02]  /*2840*/  FSETP.GEU.AND P5, PT, R12, -126, PT ;  /* 0xc2fc00000c00780b */ /* 0x000fc40003fae000 */
[----:B------:R-:W-:-:S04]  /*2850*/  FMNMX R3, R75, R0, !PT ;  /* 0x000000004b037209 */ /* 0x000fc80007800000 */
[----:B------:R-:W2:Y:S01]  /*2860*/  MUFU.EX2 R36, R36 ;  /* 0x0000002400247308 */ /* 0x000ea20000000800 */
[----:B------:R-:W-:Y:S01]  /*2870*/  FMNMX R0, R78, R3, !PT ;  /* 0x000000034e007209 */ /* 0x000fe20007800000 */
[----:B---3--:R-:W-:Y:S01]  /*2880*/  @!P4 FMUL R15, R15, R15 ;  /* 0x0000000f0f0fc220 */ /* 0x008fe20000400000 */
[----:B------:R-:W-:Y:S01]  /*2890*/  FSETP.GEU.AND P4, PT, R29, -126, PT ;  /* 0xc2fc00001d00780b */ /* 0x000fe20003f8e000 */
[----:B------:R-:W-:Y:S01]  /*28a0*/  @!P3 FMUL R14, R14, 0.5 ;  /* 0x3f0000000e0eb820 */ /* 0x000fe20000400000 */
[----:B------:R-:W-:Y:S02]  /*28b0*/  FMNMX R3, R79, R0, !PT ;  /* 0x000000004f037209 */ /* 0x000fe40007800000 */
[----:B------:R-:W-:Y:S01]  /*28c0*/  @!P5 FMUL R12, R12, 0.5 ;  /* 0x3f0000000c0cd820 */ /* 0x000fe20000400000 */
[----:B------:R-:W3:Y:S01]  /*28d0*/  MUFU.EX2 R13, R13 ;  /* 0x0000000d000d7308 */ /* 0x000ee20000000800 */
[----:B------:R-:W-:Y:S01]  /*28e0*/  FMNMX R0, R82, R3, !PT ;  /* 0x0000000352007209 */ /* 0x000fe20007800000 */
[----:B-1----:R-:W-:Y:S01]  /*28f0*/  @!P6 FMUL R21, R21, R21 ;  /* 0x000000151515e220 */ /* 0x002fe20000400000 */
[----:B------:R-:W-:-:S02]  /*2900*/  FSETP.GEU.AND P6, PT, R40, -126, PT ;  /* 0xc2fc00002800780b */ /* 0x000fc40003fce000 */
[----:B------:R-:W-:-:S03]  /*2910*/  FMNMX R3, R83, R0, !PT ;  /* 0x0000000053037209 */ /* 0x000fc60007800000 */
[----:B------:R-:W1:Y:S01]  /*2920*/  MUFU.EX2 R14, R14 ;  /* 0x0000000e000e7308 */ /* 0x000e620000000800 */
[----:B--2---:R-:W-:Y:S01]  /*2930*/  @!P1 FMUL R36, R36, R36 ;  /* 0x0000002424249220 */ /* 0x004fe20000400000 */
[----:B------:R-:W-:Y:S01]  /*2940*/  FSETP.GEU.AND P1, PT, R37, -126, PT ;  /* 0xc2fc00002500780b */ /* 0x000fe20003f2e000 */
[----:B------:R-:W-:Y:S01]  /*2950*/  @!P4 FMUL R29, R29, 0.5 ;  /* 0x3f0000001d1dc820 */ /* 0x000fe20000400000 */
[----:B------:R-:W-:-:S04]  /*2960*/  FMNMX R0, R86, R3, !PT ;  /* 0x0000000356007209 */ /* 0x000fc80007800000 */
[----:B------:R-:W2:Y:S01]  /*2970*/  MUFU.EX2 R12, R12 ;  /* 0x0000000c000c7308 */ /* 0x000ea20000000800 */
[----:B---3--:R-:W-:Y:S01]  /*2980*/  @!P2 FMUL R13, R13, R13 ;  /* 0x0000000d0d0da220 */ /* 0x008fe20000400000 */
[----:B------:R-:W-:Y:S01]  /*2990*/  FSETP.GEU.AND P2, PT, R25, -126, PT ;  /* 0xc2fc00001900780b */ /* 0x000fe20003f4e000 */
[----:B------:R-:W-:Y:S01]  /*29a0*/  @!P6 FMUL R40, R40, 0.5 ;  /* 0x3f0000002828e820 */ /* 0x000fe20000400000 */
[----:B------:R-:W-:-:S03]  /*29b0*/  FMNMX R0, R87, R0, !PT ;  /* 0x0000000057007209 */ /* 0x000fc60007800000 */
[----:B------:R-:W-:Y:S01]  /*29c0*/  @!P1 FMUL R37, R37, 0.5 ;  /* 0x3f00000025259820 */ /* 0x000fe20000400000 */
[----:B------:R-:W3:Y:S01]  /*29d0*/  MUFU.EX2 R29, R29 ;  /* 0x0000001d001d7308 */ /* 0x000ee20000000800 */
[----:B------:R-:W4:Y:S01]  /*29e0*/  SHFL.BFLY PT, R3, R0, 0x1, 0x1f ;  /* 0x0c201f0000037f89 */ /* 0x000f2200000e0000 */
[----:B-1----:R-:W-:Y:S01]  /*29f0*/  @!P3 FMUL R14, R14, R14 ;  /* 0x0000000e0e0eb220 */ /* 0x002fe20000400000 */
[----:B------:R-:W-:-:S04]  /*2a00*/  FSETP.GEU.AND P3, PT, R41, -126, PT ;  /* 0xc2fc00002900780b */ /* 0x000fc80003f6e000 */
[----:B------:R-:W-:Y:S01]  /*2a10*/  @!P2 FMUL R25, R25, 0.5 ;  /* 0x3f0000001919a820 */ /* 0x000fe20000400000 */
[----:B------:R-:W1:Y:S01]  /*2a20*/  MUFU.EX2 R37, R37 ;  /* 0x0000002500257308 */ /* 0x000e620000000800 */
[----:B--2---:R-:W-:Y:S01]  /*2a30*/  @!P5 FMUL R12, R12, R12 ;  /* 0x0000000c0c0cd220 */ /* 0x004fe20000400000 */
[----:B------:R-:W-:-:S06]  /*2a40*/  FSETP.GEU.AND P5, PT, R33, -126, PT ;  /* 0xc2fc00002100780b */ /* 0x000fcc0003fae000 */
[----:B------:R-:W2:Y:S01]  /*2a50*/  MUFU.EX2 R40, R40 ;  /* 0x0000002800287308 */ /* 0x000ea20000000800 */
[----:B---3--:R-:W-:Y:S01]  /*2a60*/  @!P4 FMUL R29, R29, R29 ;  /* 0x0000001d1d1dc220 */ /* 0x008fe20000400000 */
[----:B------:R-:W-:Y:S01]  /*2a70*/  FSETP.GEU.AND P4, PT, R65, -126, PT ;  /* 0xc2fc00004100780b */ /* 0x000fe20003f8e000 */
[----:B------:R-:W-:-:S04]  /*2a80*/  @!P3 FMUL R41, R41, 0.5 ;  /* 0x3f0000002929b820 */ /* 0x000fc80000400000 */
[----:B------:R-:W-:Y:S01]  /*2a90*/  @!P5 FMUL R33, R33, 0.5 ;  /* 0x3f0000002121d820 */ /* 0x000fe20000400000 */
[----:B------:R-:W3:Y:S01]  /*2aa0*/  MUFU.EX2 R25, R25 ;  /* 0x0000001900197308 */ /* 0x000ee20000000800 */
[----:B-1----:R-:W-:Y:S01]  /*2ab0*/  @!P1 FMUL R37, R37, R37 ;  /* 0x0000002525259220 */ /* 0x002fe20000400000 */
[----:B------:R-:W-:Y:S02]  /*2ac0*/  FSETP.GEU.AND P1, PT, R72, -126, PT ;  /* 0xc2fc00004800780b */ /* 0x000fe40003f2e000 */
[----:B----4-:R-:W-:-:S03]  /*2ad0*/  FMNMX R3, R0, R3, !PT ;  /* 0x0000000300037209 */ /* 0x010fc60007800000 */
[----:B------:R-:W-:Y:S01]  /*2ae0*/  @!P4 FMUL R65, R65, 0.5 ;  /* 0x3f0000004141c820 */ /* 0x000fe20000400000 */
[----:B------:R-:W1:Y:S01]  /*2af0*/  MUFU.EX2 R41, R41 ;  /* 0x0000002900297308 */ /* 0x000e620000000800 */
[----:B--2---:R-:W-:Y:S01]  /*2b00*/  @!P6 FMUL R40, R40, R40 ;  /* 0x000000282828e220 */ /* 0x004fe20000400000 */
[----:B------:R-:W-:Y:S01]  /*2b10*/  FSETP.GEU.AND P6, PT, R69, -126, PT ;  /* 0xc2fc00004500780b */ /* 0x000fe20003fce000 */
[----:B------:R-:W2:Y:S04]  /*2b20*/  SHFL.BFLY PT, R6, R3, 0x2, 0x1f ;  /* 0x0c401f0003067f89 */ /* 0x000ea800000e0000 */
[----:B------:R-:W-:Y:S01]  /*2b30*/  @!P1 FMUL R72, R72, 0.5 ;  /* 0x3f00000048489820 */ /* 0x000fe20000400000 */
[----:B------:R-:W4:Y:S01]  /*2b40*/  MUFU.EX2 R33, R33 ;  /* 0x0000002100217308 */ /* 0x000f220000000800 */
[----:B---3--:R-:W-:Y:S01]  /*2b50*/  @!P2 FMUL R25, R25, R25 ;  /* 0x000000191919a220 */ /* 0x008fe20000400000 */
[----:B------:R-:W-:-:S05]  /*2b60*/  FSETP.GEU.AND P2, PT, R20, -126, PT ;  /* 0xc2fc00001400780b */ /* 0x000fca0003f4e000 */
[----:B------:R-:W-:Y:S01]  /*2b70*/  @!P6 FMUL R69, R69, 0.5 ;  /* 0x3f0000004545e820 */ /* 0x000fe20000400000 */
[----:B------:R-:W3:Y:S01]  /*2b80*/  MUFU.EX2 R49, R72 ;  /* 0x0000004800317308 */ /* 0x000ee20000000800 */
[----:B-1----:R-:W-:Y:S01]  /*2b90*/  @!P3 FMUL R41, R41, R41 ;  /* 0x000000292929b220 */ /* 0x002fe20000400000 */
[----:B------:R-:W-:-:S05]  /*2ba0*/  FSETP.GEU.AND P3, PT, R76, -126, PT ;  /* 0xc2fc00004c00780b */ /* 0x000fca0003f6e000 */
[----:B------:R-:W-:Y:S01]  /*2bb0*/  @!P2 FMUL R20, R20, 0.5 ;  /* 0x3f0000001414a820 */ /* 0x000fe20000400000 */
[----:B------:R-:W1:Y:S01]  /*2bc0*/  MUFU.EX2 R44, R65 ;  /* 0x00000041002c7308 */ /* 0x000e620000000800 */
[----:B----4-:R-:W-:Y:S01]  /*2bd0*/  @!P5 FMUL R33, R33, R33 ;  /* 0x000000212121d220 */ /* 0x010fe20000400000 */
[----:B------:R-:W-:Y:S02]  /*2be0*/  FSETP.GEU.AND P5, PT, R68, -126, PT ;  /* 0xc2fc00004400780b */ /* 0x000fe40003fae000 */
[----:B--2---:R-:W-:-:S03]  /*2bf0*/  FMNMX R6, R3, R6, !PT ;  /* 0x0000000603067209 */ /* 0x004fc60007800000 */
[----:B------:R-:W-:Y:S01]  /*2c00*/  @!P3 FMUL R76, R76, 0.5 ;  /* 0x3f0000004c4cb820 */ /* 0x000fe20000400000 */
[----:B------:R-:W2:Y:S01]  /*2c10*/  MUFU.EX2 R48, R69 ;  /* 0x0000004500307308 */ /* 0x000ea20000000800 */
        /* <DEDUP_REMOVED lines=8> */
[----:B--2---:R-:W-:Y:S01]  /*2ca0*/  @!P6 FMUL R48, R48, R48 ;  /* 0x000000303030e220 */ /* 0x004fe20000400000 */
[----:B------:R-:W-:-:S04]  /*2cb0*/  FSETP.NEU.AND P6, PT, R6, -INF , PT ;  /* 0xff8000000600780b */ /* 0x000fc80003fcd000 */
[----:B------:R-:W-:Y:S01]  /*2cc0*/  FSEL R0, R6, RZ, P6 ;  /* 0x000000ff06007208 */ /* 0x000fe20003000000 */
[----:B------:R-:W-:Y:S01]  /*2cd0*/  @!P4 FMUL R77, R77, 0.5 ;  /* 0x3f0000004d4dc820 */ /* 0x000fe20000400000 */
[----:B------:R-:W2:Y:S01]  /*2ce0*/  MUFU.EX2 R60, R81 ;  /* 0x00000051003c7308 */ /* 0x000ea20000000800 */
[----:B---3--:R-:W-:Y:S01]  /*2cf0*/  @!P2 FMUL R20, R20, R20 ;  /* 0x000000141414a220 */ /* 0x008fe20000400000 */
[----:B------:R-:W-:Y:S01]  /*2d00*/  FSETP.GEU.AND P2, PT, R73, -126, PT ;  /* 0xc2fc00004900780b */ /* 0x000fe20003f4e000 */
[----:B------:R-:W-:Y:S01]  /*2d10*/  FMUL R0, R0, UR6 ;  /* 0x0000000600007c20 */ /* 0x000fe20008400000 */
[----:B------:R-:W-:-:S03]  /*2d20*/  FSETP.GEU.AND P6, PT, R84, -126, PT ;  /* 0xc2fc00005400780b */ /* 0x000fc60003fce000 */
[--C-:B------:R-:W-:Y:S01]  /*2d30*/  FFMA R26, R26, UR6, -R0.reuse ;  /* 0x000000061a1a7c23 */ /* 0x100fe20008000800 */
[----:B------:R-:W3:Y:S01]  /*2d40*/  MUFU.EX2 R45, R68 ;  /* 0x00000044002d7308 */ /* 0x000ee20000000800 */
[--C-:B------:R-:W-:Y:S01]  /*2d50*/  FFMA R61, R31, UR6, -R0.reuse ;  /* 0x000000061f3d7c23 */ /* 0x100fe20008000800 */
[----:B-1----:R-:W-:Y:S01]  /*2d60*/  @!P3 FMUL R53, R53, R53 ;  /* 0x000000353535b220 */ /* 0x002fe20000400000 */
[--C-:B------:R-:W-:Y:S01]  /*2d70*/  FFMA R3, R27, UR6, -R0.reuse ;  /* 0x000000061b037c23 */ /* 0x100fe20008000800 */
[----:B------:R-:W-:Y:S01]  /*2d80*/  FSETP.GEU.AND P3, PT, R26, -126, PT ;  /* 0xc2fc00001a00780b */ /* 0x000fe20003f6e000 */
[--C-:B------:R-:W-:Y:S01]  /*2d90*/  FFMA R38, R38, UR6, -R0.reuse ;  /* 0x0000000626267c23 */ /* 0x100fe20008000800 */
[--C-:B------:R-:W-:Y:S01]  /*2da0*/  FFMA R30, R30, UR6, -R0.reuse ;  /* 0x000000061e1e7c23 */ /* 0x100fe20008000800 */
[----:B------:R-:W-:Y:S01]  /*2db0*/  @!P2 FMUL R73, R73, 0.5 ;  /* 0x3f0000004949a820 */ /* 0x000fe20000400000 */
[----:B------:R-:W1:Y:S01]  /*2dc0*/  MUFU.EX2 R56, R77 ;  /* 0x0000004d00387308 */ /* 0x000e620000000800 */
[----:B--2---:R-:W-:Y:S01]  /*2dd0*/  @!P1 FMUL R60, R60, R60 ;  /* 0x0000003c3c3c9220 */ /* 0x004fe20000400000 */
[----:B------:R-:W-:Y:S01]  /*2de0*/  FSETP.GEU.AND P1, PT, R61, -126, PT ;  /* 0xc2fc00003d00780b */ /* 0x000fe20003f2e000 */
[----:B------:R-:W-:Y:S01]  /*2df0*/  @!P6 FMUL R84, R84, 0.5 ;  /* 0x3f0000005454e820 */ /* 0x000fe20000400000 */
[--C-:B------:R-:W-:Y:S01]  /*2e00*/  FFMA R34, R34, UR6, -R0.reuse ;  /* 0x0000000622227c23 */ /* 0x100fe20008000800 */
[--C-:B------:R-:W-:Y:S01]  /*2e10*/  FFMA R65, R35, UR6, -R0.reuse ;  /* 0x0000000623417c23 */ /* 0x100fe20008000800 */
[--C-:B------:R-:W-:Y:S01]  /*2e20*/  FFMA R50, R50, UR6, -R0.reuse ;  /* 0x0000000632327c23 */ /* 0x100fe20008000800 */
[--C-:B------:R-:W-:Y:S01]  /*2e30*/  FFMA R42, R42, UR6, -R0.reuse ;  /* 0x000000062a2a7c23 */ /* 0x100fe20008000800 */
[----:B------:R-:W2:Y:S01]  /*2e40*/  MUFU.EX2 R52, R73 ;  /* 0x0000004900347308 */ /* 0x000ea20000000800 */
[----:B---3--:R-:W-:Y:S01]  /*2e50*/  @!P5 FMUL R45, R45, R45 ;  /* 0x0000002d2d2dd220 */ /* 0x008fe20000400000 */
[----:B------:R-:W-:Y:S01]  /*2e60*/  FSETP.GEU.AND P5, PT, R80, -126, PT ;  /* 0xc2fc00005000780b */ /* 0x000fe20003fae000 */
[----:B------:R-:W-:Y:S01]  /*2e70*/  @!P3 FMUL R26, R26, 0.5 ;  /* 0x3f0000001a1ab820 */ /* 0x000fe20000400000 */
[--C-:B------:R-:W-:Y:S01]  /*2e80*/  FFMA R46, R46, UR6, -R0.reuse ;  /* 0x000000062e2e7c23 */ /* 0x100fe20008000800 */
[--C-:B------:R-:W-:Y:S01]  /*2e90*/  FFMA R67, R67, UR6, -R0.reuse ;  /* 0x0000000643437c23 */ /* 0x100fe20008000800 */
[--C-:B------:R-:W-:Y:S01]  /*2ea0*/  FFMA R54, R54, UR6, -R0.reuse ;  /* 0x0000000636367c23 */ /* 0x100fe20008000800 */
[----:B------:R-:W-:Y:S01]  /*2eb0*/  @!P1 FMUL R61, R61, 0.5 ;  /* 0x3f0000003d3d9820 */ /* 0x000fe20000400000 */
[----:B------:R3:W4:Y:S01]  /*2ec0*/  MUFU.EX2 R31, R26 ;  /* 0x0000001a001f7308 */ /* 0x0007220000000800 */
[----:B-1----:R-:W-:Y:S01]  /*2ed0*/  @!P4 FMUL R56, R56, R56 ;  /* 0x000000383838c220 */ /* 0x002fe20000400000 */
[----:B------:R-:W-:Y:S01]  /*2ee0*/  FSETP.GEU.AND P4, PT, R3, -126, PT ;  /* 0xc2fc00000300780b */ /* 0x000fe20003f8e000 */
[--C-:B------:R-:W-:Y:S01]  /*2ef0*/  FFMA R63, R63, UR6, -R0.reuse ;  /* 0x000000063f3f7c23 */ /* 0x100fe20008000800 */
[--C-:B------:R-:W-:Y:S01]  /*2f00*/  FFMA R75, R75, UR6, -R0.reuse ;  /* 0x000000064b4b7c23 */ /* 0x100fe20008000800 */
[--C-:B------:R-:W-:Y:S01]  /*2f10*/  FFMA R83, R83, UR6, -R0.reuse ;  /* 0x0000000653537c23 */ /* 0x100fe20008000800 */
[--C-:B------:R-:W-:Y:S01]  /*2f20*/  FFMA R71, R71, UR6, -R0.reuse ;  /* 0x0000000647477c23 */ /* 0x100fe20008000800 */
[----:B------:R-:W-:Y:S01]  /*2f30*/  @!P5 FMUL R80, R80, 0.5 ;  /* 0x3f0000005050d820 */ /* 0x000fe20000400000 */
[----:B------:R-:W1:Y:S01]  /*2f40*/  MUFU.EX2 R72, R61 ;  /* 0x0000003d00487308 */ /* 0x000e620000000800 */
[----:B--2---:R-:W-:Y:S01]  /*2f50*/  @!P2 FMUL R52, R52, R52 ;  /* 0x000000343434a220 */ /* 0x004fe20000400000 */
[----:B------:R-:W-:Y:S01]  /*2f60*/  FSETP.GEU.AND P2, PT, R85, -126, PT ;  /* 0xc2fc00005500780b */ /* 0x000fe20003f4e000 */
[--C-:B---3--:R-:W-:Y:S01]  /*2f70*/  FFMA R26, R43, UR6, -R0.reuse ;  /* 0x000000062b1a7c23 */ /* 0x108fe20008000800 */
[--C-:B------:R-:W-:Y:S01]  /*2f80*/  FFMA R79, R79, UR6, -R0.reuse ;  /* 0x000000064f4f7c23 */ /* 0x100fe20008000800 */
[--C-:B------:R-:W-:Y:S01]  /*2f90*/  FFMA R78, R78, UR6, -R0.reuse ;  /* 0x000000064e4e7c23 */ /* 0x100fe20008000800 */
[----:B------:R-:W-:Y:S01]  /*2fa0*/  FFMA R86, R86, UR6, -R0 ;  /* 0x0000000656567c23 */ /* 0x000fe20008000800 */
[----:B------:R-:W-:Y:S01]  /*2fb0*/  @!P4 FMUL R3, R3, 0.5 ;  /* 0x3f0000000303c820 */ /* 0x000fe20000400000 */
[----:B------:R-:W2:Y:S01]  /*2fc0*/  MUFU.EX2 R57, R80 ;  /* 0x0000005000397308 */ /* 0x000ea20000000800 */
[----:B----4-:R-:W-:Y:S01]  /*2fd0*/  @!P3 FMUL R31, R31, R31 ;  /* 0x0000001f1f1fb220 */ /* 0x010fe20000400000 */
[----:B------:R-:W-:Y:S01]  /*2fe0*/  FSETP.GEU.AND P3, PT, R38, -126, PT ;  /* 0xc2fc00002600780b */ /* 0x000fe20003f6e000 */
[----:B------:R-:W-:-:S04]  /*2ff0*/  FADD R69, R25, R60 ;  /* 0x0000003c19457221 */ /* 0x000fc80000000000 */
[----:B------:R-:W-:Y:S01]  /*3000*/  @!P2 FMUL R85, R85, 0.5 ;  /* 0x3f0000005555a820 */ /* 0x000fe20000400000 */
[----:B------:R3:W4:Y:S01]  /*3010*/  MUFU.EX2 R68, R3 ;  /* 0x0000000300447308 */ /* 0x0007220000000800 */
[----:B-1----:R-:W-:Y:S01]  /*3020*/  @!P1 FMUL R72, R72, R72 ;  /* 0x0000004848489220 */ /* 0x002fe20000400000 */
[----:B------:R-:W-:-:S05]  /*3030*/  FSETP.GEU.AND P1, PT, R26, -126, PT ;  /* 0xc2fc00001a00780b */ /* 0x000fca0003f2e000 */
[----:B------:R-:W-:Y:S01]  /*3040*/  @!P3 FMUL R38, R38, 0.5 ;  /* 0x3f0000002626b820 */ /* 0x000fe20000400000 */
[----:B------:R-:W1:Y:S01]  /*3050*/  MUFU.EX2 R27, R84 ;  /* 0x00000054001b7308 */ /* 0x000e620000000800 */
[----:B--2---:R-:W-:Y:S01]  /*3060*/  @!P5 FMUL R57, R57, R57 ;  /* 0x000000393939d220 */ /* 0x004fe20000400000 */
[----:B------:R-:W-:Y:S01]  /*3070*/  FSETP.GEU.AND P5, PT, R30, -126, PT ;  /* 0xc2fc00001e00780b */ /* 0x000fe20003fae000 */
[----:B---3--:R-:W-:-:S04]  /*3080*/  FFMA R3, R39, UR6, -R0 ;  /* 0x0000000627037c23 */ /* 0x008fc80008000800 */
[----:B------:R-:W-:Y:S01]  /*3090*/  @!P1 FMUL R26, R26, 0.5 ;  /* 0x3f0000001a1a9820 */ /* 0x000fe20000400000 */
[----:B------:R-:W2:Y:S01]  /*30a0*/  MUFU.EX2 R64, R85 ;  /* 0x0000005500407308 */ /* 0x000ea20000000800 */
[----:B----4-:R-:W-:Y:S01]  /*30b0*/  @!P4 FMUL R68, R68, R68 ;  /* 0x000000444444c220 */ /* 0x010fe20000400000 */
[----:B------:R-:W-:-:S05]  /*30c0*/  FSETP.GEU.AND P4, PT, R3, -126, PT ;  /* 0xc2fc00000300780b */ /* 0x000fca0003f8e000 */
[----:B------:R-:W-:Y:S01]  /*30d0*/  @!P5 FMUL R30, R30, 0.5 ;  /* 0x3f0000001e1ed820 */ /* 0x000fe20000400000 */
[----:B------:R3:W4:Y:S01]  /*30e0*/  MUFU.EX2 R43, R38 ;  /* 0x00000026002b7308 */ /* 0x0007220000000800 */
[----:B-1----:R-:W-:Y:S01]  /*30f0*/  @!P6 FMUL R27, R27, R27 ;  /* 0x0000001b1b1be220 */ /* 0x002fe20000400000 */
[----:B------:R-:W-:-:S05]  /*3100*/  FSETP.GEU.AND P6, PT, R34, -126, PT ;  /* 0xc2fc00002200780b */ /* 0x000fca0003fce000 */
[----:B------:R-:W-:Y:S01]  /*3110*/  @!P4 FMUL R3, R3, 0.5 ;  /* 0x3f0000000303c820 */ /* 0x000fe20000400000 */
[----:B------:R1:W5:Y:S01]  /*3120*/  MUFU.EX2 R84, R26 ;  /* 0x0000001a00547308 */ /* 0x0003620000000800 */
[----:B--2---:R-:W-:Y:S01]  /*3130*/  @!P2 FMUL R64, R64, R64 ;  /* 0x000000404040a220 */ /* 0x004fe20000400000 */
[----:B------:R-:W-:Y:S01]  /*3140*/  FSETP.GEU.AND P2, PT, R65, -126, PT ;  /* 0xc2fc00004100780b */ /* 0x000fe20003f4e000 */
[----:B---3--:R-:W-:-:S04]  /*3150*/  FFMA R38, R62, UR6, -R0 ;  /* 0x000000063e267c23 */ /* 0x008fc80008000800 */
[----:B------:R-:W-:Y:S01]  /*3160*/  @!P6 FMUL R34, R34, 0.5 ;  /* 0x3f0000002222e820 */ /* 0x000fe20000400000 */
[----:B------:R2:W3:Y:S01]  /*3170*/  MUFU.EX2 R35, R30 ;  /* 0x0000001e00237308 */ /* 0x0004e20000000800 */
[----:B-1----:R-:W-:Y:S01]  /*3180*/  FFMA R26, R55, UR6, -R0 ;  /* 0x00000006371a7c23 */ /* 0x002fe20008000800 */
[----:B----4-:R-:W-:Y:S01]  /*3190*/  @!P3 FMUL R43, R43, R43 ;  /* 0x0000002b2b2bb220 */ /* 0x010fe20000400000 */
[----:B------:R-:W-:-:S04]  /*31a0*/  FSETP.GEU.AND P3, PT, R50, -126, PT ;  /* 0xc2fc00003200780b */ /* 0x000fc80003f6e000 */
[----:B------:R-:W-:Y:S01]  /*31b0*/  @!P2 FMUL R65, R65, 0.5 ;  /* 0x3f0000004141a820 */ /* 0x000fe20000400000 */
[----:B------:R1:W4:Y:S01]  /*31c0*/  MUFU.EX2 R80, R3 ;  /* 0x0000000300507308 */ /* 0x0003220000000800 */
[----:B-----5:R-:W-:Y:S01]  /*31d0*/  @!P1 FMUL R84, R84, R84 ;  /* 0x0000005454549220 */ /* 0x020fe20000400000 */
[----:B------:R-:W-:Y:S01]  /*31e0*/  FSETP.GEU.AND P1, PT, R26, -126, PT ;  /* 0xc2fc00001a00780b */ /* 0x000fe20003f2e000 */
[----:B--2---:R-:W-:-:S05]  /*31f0*/  FFMA R30, R47, UR6, -R0 ;  /* 0x000000062f1e7c23 */ /* 0x004fca0008000800 */
[----:B------:R2:W5:Y:S01]  /*3200*/  MUFU.EX2 R39, R34 ;  /* 0x0000002200277308 */ /* 0x0005620000000800 */
[----:B---3--:R-:W-:Y:S01]  /*3210*/  @!P5 FMUL R35, R35, R35 ;  /* 0x000000232323d220 */ /* 0x008fe20000400000 */
[----:B------:R-:W-:Y:S01]  /*3220*/  FSETP.GEU.AND P5, PT, R42, -126, PT ;  /* 0xc2fc00002a00780b */ /* 0x000fe20003fae000 */
[----:B-1----:R-:W-:Y:S01]  /*3230*/  FFMA R3, R51, UR6, -R0 ;  /* 0x0000000633037c23 */ /* 0x002fe20008000800 */
[----:B------:R-:W-:-:S03]  /*3240*/  @!P3 FMUL R50, R50, 0.5 ;  /* 0x3f0000003232b820 */ /* 0x000fc60000400000 */
[----:B------:R-:W-:Y:S01]  /*3250*/  @!P1 FMUL R26, R26, 0.5 ;  /* 0x3f0000001a1a9820 */ /* 0x000fe20000400000 */
[----:B------:R1:W3:Y:S01]  /*3260*/  MUFU.EX2 R76, R65 ;  /* 0x00000041004c7308 */ /* 0x0002e20000000800 */
[----:B----4-:R-:W-:Y:S01]  /*3270*/  @!P4 FMUL R80, R80, R80 ;  /* 0x000000505050c220 */ /* 0x010fe20000400000 */
[----:B------:R-:W-:Y:S01]  /*3280*/  FSETP.GEU.AND P4, PT, R3, -126, PT ;  /* 0xc2fc00000300780b */ /* 0x000fe20003f8e000 */
[----:B--2---:R-:W-:-:S04]  /*3290*/  FFMA R34, R58, UR6, -R0 ;  /* 0x000000063a227c23 */ /* 0x004fc80008000800 */
[----:B------:R-:W-:Y:S01]  /*32a0*/  @!P5 FMUL R42, R42, 0.5 ;  /* 0x3f0000002a2ad820 */ /* 0x000fe20000400000 */
[----:B------:R-:W2:Y:S01]  /*32b0*/  MUFU.EX2 R55, R50 ;  /* 0x0000003200377308 */ /* 0x000ea20000000800 */
[----:B-----5:R-:W-:Y:S01]  /*32c0*/  @!P6 FMUL R39, R39, R39 ;  /* 0x000000272727e220 */ /* 0x020fe20000400000 */
[----:B------:R-:W-:Y:S01]  /*32d0*/  FSETP.GEU.AND P6, PT, R46, -126, PT ;  /* 0xc2fc00002e00780b */ /* 0x000fe20003fce000 */
[----:B-1----:R-:W-:Y:S01]  /*32e0*/  FADD R65, R36, R57 ;  /* 0x0000003924417221 */ /* 0x002fe20000000000 */
[----:B------:R-:W-:Y:S02]  /*32f0*/  F2FP.F16.F32.PACK_AB R36, R25, R36 ;  /* 0x000000241924723e */ /* 0x000fe400000000ff */
[----:B------:R-:W-:Y:S01]  /*3300*/  F2FP.F16.F32.PACK_AB R25, R68, R31 ;  /* 0x0000001f4419723e */ /* 0x000fe200000000ff */
[----:B------:R-:W-:Y:S01]  /*3310*/  @!P4 FMUL R3, R3, 0.5 ;  /* 0x3f0000000303c820 */ /* 0x000fe20000400000 */
[----:B------:R1:W4:Y:S01]  /*3320*/  MUFU.EX2 R62, R26 ;  /* 0x0000001a003e7308 */ /* 0x0003220000000800 */
[----:B---3--:R-:W-:Y:S01]  /*3330*/  @!P2 FMUL R76, R76, R76 ;  /* 0x0000004c4c4ca220 */ /* 0x008fe20000400000 */
[----:B------:R-:W-:-:S05]  /*3340*/  FSETP.GEU.AND P2, PT, R30, -126, PT ;  /* 0xc2fc00001e00780b */ /* 0x000fca0003f4e000 */
[----:B------:R-:W-:Y:S01]  /*3350*/  @!P6 FMUL R46, R46, 0.5 ;  /* 0x3f0000002e2ee820 */ /* 0x000fe20000400000 */
[----:B------:R-:W3:Y:S01]  /*3360*/  MUFU.EX2 R47, R42 ;  /* 0x0000002a002f7308 */ /* 0x000ee20000000800 */
[----:B--2---:R-:W-:Y:S01]  /*3370*/  @!P3 FMUL R55, R55, R55 ;  /* 0x000000373737b220 */ /* 0x004fe20000400000 */
[----:B------:R-:W-:Y:S01]  /*3380*/  FSETP.GEU.AND P3, PT, R38, -126, PT ;  /* 0xc2fc00002600780b */ /* 0x000fe20003f6e000 */
[----:B-1----:R-:W-:-:S04]  /*3390*/  FFMA R26, R70, UR6, -R0 ;  /* 0x00000006461a7c23 */ /* 0x002fc80008000800 */
[----:B------:R-:W-:Y:S01]  /*33a0*/  @!P2 FMUL R30, R30, 0.5 ;  /* 0x3f0000001e1ea820 */ /* 0x000fe20000400000 */
[----:B------:R1:W2:Y:S01]  /*33b0*/  MUFU.EX2 R58, R3 ;  /* 0x00000003003a7308 */ /* 0x0002a20000000800 */
[----:B----4-:R-:W-:Y:S01]  /*33c0*/  @!P1 FMUL R62, R62, R62 ;  /* 0x0000003e3e3e9220 */ /* 0x010fe20000400000 */
[----:B------:R-:W-:-:S05]  /*33d0*/  FSETP.GEU.AND P1, PT, R67, -126, PT ;  /* 0xc2fc00004300780b */ /* 0x000fca0003f2e000 */
[----:B------:R-:W-:Y:S01]  /*33e0*/  @!P3 FMUL R38, R38, 0.5 ;  /* 0x3f0000002626b820 */ /* 0x000fe20000400000 */
[----:B------:R-:W4:Y:S01]  /*33f0*/  MUFU.EX2 R51, R46 ;  /* 0x0000002e00337308 */ /* 0x000f220000000800 */
[----:B---3--:R-:W-:Y:S01]  /*3400*/  @!P5 FMUL R47, R47, R47 ;  /* 0x0000002f2f2fd220 */ /* 0x008fe20000400000 */
[----:B------:R-:W-:Y:S01]  /*3410*/  FSETP.GEU.AND P5, PT, R54, -126, PT ;  /* 0xc2fc00003600780b */ /* 0x000fe20003fae000 */
[----:B-1----:R-:W-:-:S04]  /*3420*/  FFMA R3, R66, UR6, -R0 ;  /* 0x0000000642037c23 */ /* 0x002fc80008000800 */
[----:B------:R-:W-:Y:S01]  /*3430*/  @!P1 FMUL R67, R67, 0.5 ;  /* 0x3f00000043439820 */ /* 0x000fe20000400000 */
[----:B------:R1:W3:Y:S01]  /*3440*/  MUFU.EX2 R88, R30 ;  /* 0x0000001e00587308 */ /* 0x0002e20000000800 */
[----:B--2---:R-:W-:Y:S01]  /*3450*/  @!P4 FMUL R58, R58, R58 ;  /* 0x0000003a3a3ac220 */ /* 0x004fe20000400000 */
[----:B------:R-:W-:-:S05]  /*3460*/  FSETP.GEU.AND P4, PT, R63, -126, PT ;  /* 0xc2fc00003f00780b */ /* 0x000fca0003f8e000 */
[----:B------:R-:W-:Y:S01]  /*3470*/  @!P5 FMUL R54, R54, 0.5 ;  /* 0x3f0000003636d820 */ /* 0x000fe20000400000 */
[----:B------:R-:W2:Y:S01]  /*3480*/  MUFU.EX2 R66, R38 ;  /* 0x0000002600427308 */ /* 0x000ea20000000800 */
[----:B----4-:R-:W-:Y:S01]  /*3490*/  @!P6 FMUL R51, R51, R51 ;  /* 0x000000333333e220 */ /* 0x010fe20000400000 */
[----:B------:R-:W-:Y:S01]  /*34a0*/  FSETP.GEU.AND P6, PT, R34, -126, PT ;  /* 0xc2fc00002200780b */ /* 0x000fe20003fce000 */
[----:B-1----:R-:W-:-:S04]  /*34b0*/  FFMA R30, R59, UR6, -R0 ;  /* 0x000000063b1e7c23 */ /* 0x002fc80008000800 */
[----:B------:R-:W-:Y:S01]  /*34c0*/  @!P4 FMUL R63, R63, 0.5 ;  /* 0x3f0000003f3fc820 */ /* 0x000fe20000400000 */
[----:B------:R-:W1:Y:S01]  /*34d0*/  MUFU.EX2 R59, R54 ;  /* 0x00000036003b7308 */ /* 0x000e620000000800 */
[----:B---3--:R-:W-:Y:S01]  /*34e0*/  @!P2 FMUL R88, R88, R88 ;  /* 0x000000585858a220 */ /* 0x008fe20000400000 */
[----:B------:R-:W-:-:S05]  /*34f0*/  FSETP.GEU.AND P2, PT, R30, -126, PT ;  /* 0xc2fc00001e00780b */ /* 0x000fca0003f4e000 */
[----:B------:R-:W-:Y:S01]  /*3500*/  @!P6 FMUL R34, R34, 0.5 ;  /* 0x3f0000002222e820 */ /* 0x000fe20000400000 */
[----:B------:R-:W3:Y:S01]  /*3510*/  MUFU.EX2 R67, R67 ;  /* 0x0000004300437308 */ /* 0x000ee20000000800 */
[----:B--2---:R-:W-:Y:S01]  /*3520*/  @!P3 FMUL R66, R66, R66 ;  /* 0x000000424242b220 */ /* 0x004fe20000400000 */
[----:B------:R-:W-:-:S05]  /*3530*/  FSETP.GEU.AND P3, PT, R75, -126, PT ;  /* 0xc2fc00004b00780b */ /* 0x000fca0003f6e000 */
[----:B------:R-:W-:Y:S01]  /*3540*/  @!P2 FMUL R30, R30, 0.5 ;  /* 0x3f0000001e1ea820 */ /* 0x000fe20000400000 */
[----:B------:R2:W4:Y:S01]  /*3550*/  MUFU.EX2 R90, R34 ;  /* 0x00000022005a7308 */ /* 0x0005220000000800 */
[----:B-1----:R-:W-:Y:S01]  /*3560*/  @!P5 FMUL R59, R59, R59 ;  /* 0x0000003b3b3bd220 */ /* 0x002fe20000400000 */
[----:B------:R-:W-:-:S05]  /*3570*/  FSETP.GEU.AND P5, PT, R3, -126, PT ;  /* 0xc2fc00000300780b */ /* 0x000fca0003fae000 */
[----:B------:R-:W-:Y:S01]  /*3580*/  @!P3 FMUL R75, R75, 0.5 ;  /* 0x3f0000004b4bb820 */ /* 0x000fe20000400000 */
[----:B------:R-:W1:Y:S01]  /*3590*/  MUFU.EX2 R63, R63 ;  /* 0x0000003f003f7308 */ /* 0x000e620000000800 */
[----:B---3--:R-:W-:Y:S01]  /*35a0*/  @!P1 FMUL R67, R67, R67 ;  /* 0x0000004343439220 */ /* 0x008fe20000400000 */
[----:B------:R-:W-:Y:S01]  /*35b0*/  FSETP.GEU.AND P1, PT, R83, -126, PT ;  /* 0xc2fc00005300780b */ /* 0x000fe20003f2e000 */
[----:B--2---:R-:W-:Y:S02]  /*35c0*/  FFMA R34, R74, UR6, -R0 ;  /* 0x000000064a227c23 */ /* 0x004fe40008000800 */
[----:B------:R-:W-:Y:S02]  /*35d0*/  FADD R54, R76, R67 ;  /* 0x000000434c367221 */ /* 0x000fe40000000000 */
[----:B------:R-:W-:Y:S01]  /*35e0*/  @!P5 FMUL R3, R3, 0.5 ;  /* 0x3f0000000303d820 */ /* 0x000fe20000400000 */
[----:B------:R2:W3:Y:S01]  /*35f0*/  MUFU.EX2 R61, R30 ;  /* 0x0000001e003d7308 */ /* 0x0004e20000000800 */
[----:B----4-:R-:W-:Y:S01]  /*3600*/  @!P6 FMUL R90, R90, R90 ;  /* 0x0000005a5a5ae220 */ /* 0x010fe20000400000 */
[----:B------:R-:W-:-:S05]  /*3610*/  FSETP.GEU.AND P6, PT, R34, -126, PT ;  /* 0xc2fc00002200780b */ /* 0x000fca0003fce000 */
[----:B------:R-:W-:Y:S01]  /*3620*/  @!P1 FMUL R83, R83, 0.5 ;  /* 0x3f00000053539820 */ /* 0x000fe20000400000 */
[----:B------:R4:W5:Y:S01]  /*3630*/  MUFU.EX2 R70, R3 ;  /* 0x0000000300467308 */ /* 0x0009620000000800 */
[--C-:B--2---:R-:W-:Y:S01]  /*3640*/  FFMA R30, R82, UR6, -R0.reuse ;  /* 0x00000006521e7c23 */ /* 0x104fe20008000800 */
[----:B-1----:R-:W-:Y:S01]  /*3650*/  @!P4 FMUL R63, R63, R63 ;  /* 0x0000003f3f3fc220 */ /* 0x002fe20000400000 */
[----:B------:R-:W-:-:S03]  /*3660*/  FFMA R0, R87, UR6, -R0 ;  /* 0x0000000657007c23 */ /* 0x000fc60008000800 */
[----:B------:R-:W-:Y:S01]  /*3670*/  FSETP.GEU.AND P4, PT, R30, -126, PT ;  /* 0xc2fc00001e00780b */ /* 0x000fe20003f8e000 */
[----:B------:R-:W-:Y:S01]  /*3680*/  @!P6 FMUL R34, R34, 0.5 ;  /* 0x3f0000002222e820 */ /* 0x000fe20000400000 */
[----:B------:R-:W1:Y:S01]  /*3690*/  MUFU.EX2 R75, R75 ;  /* 0x0000004b004b7308 */ /* 0x000e620000000800 */
[----:B---3--:R-:W-:Y:S01]  /*36a0*/  @!P2 FMUL R61, R61, R61 ;  /* 0x0000003d3d3da220 */ /* 0x008fe20000400000 */
[----:B------:R-:W-:Y:S01]  /*36b0*/  FSETP.GEU.AND P2, PT, R26, -126, PT ;  /* 0xc2fc00001a00780b */ /* 0x000fe20003f4e000 */
[----:B----4-:R-:W-:Y:S01]  /*36c0*/  FADD R3, R24, R33 ;  /* 0x0000002118037221 */ /* 0x010fe20000000000 */
[----:B------:R-:W-:-:S04]  /*36d0*/  F2FP.F16.F32.PACK_AB R24, R5, R24 ;  /* 0x000000180518723e */ /* 0x000fc800000000ff */
[----:B------:R-:W2:Y:S01]  /*36e0*/  MUFU.EX2 R83, R83 ;  /* 0x0000005300537308 */ /* 0x000ea20000000800 */
[----:B-----5:R-:W-:Y:S01]  /*36f0*/  @!P5 FMUL R70, R70, R70 ;  /* 0x000000464646d220 */ /* 0x020fe20000400000 */
[----:B------:R-:W-:Y:S01]  /*3700*/  FSETP.GEU.AND P5, PT, R71, -126, PT ;  /* 0xc2fc00004700780b */ /* 0x000fe20003fae000 */
[----:B------:R-:W-:Y:S02]  /*3710*/  @!P4 FMUL R30, R30, 0.5 ;  /* 0x3f0000001e1ec820 */ /* 0x000fe40000400000 */
[----:B------:R-:W-:Y:S02]  /*3720*/  FADD R50, R39, R70 ;  /* 0x0000004627327221 */ /* 0x000fe40000000000 */
[----:B------:R-:W-:Y:S01]  /*3730*/  @!P2 FMUL R26, R26, 0.5 ;  /* 0x3f0000001a1aa820 */ /* 0x000fe20000400000 */
[----:B------:R3:W4:Y:S01]  /*3740*/  MUFU.EX2 R82, R34 ;  /* 0x0000002200527308 */ /* 0x0007220000000800 */
[----:B-1----:R-:W-:Y:S01]  /*3750*/  @!P3 FMUL R75, R75, R75 ;  /* 0x0000004b4b4bb220 */ /* 0x002fe20000400000 */
[----:B------:R-:W-:-:S03]  /*3760*/  FSETP.GEU.AND P3, PT, R79, -126, PT ;  /* 0xc2fc00004f00780b */ /* 0x000fc60003f6e000 */
[----:B------:R-:W-:Y:S02]  /*3770*/  FADD R85, R84, R75 ;  /* 0x0000004b54557221 */ /* 0x000fe40000000000 */
[----:B------:R-:W-:Y:S01]  /*3780*/  @!P5 FMUL R71, R71, 0.5 ;  /* 0x3f0000004747d820 */ /* 0x000fe20000400000 */
[----:B------:R1:W5:Y:S01]  /*3790*/  MUFU.EX2 R92, R30 ;  /* 0x0000001e005c7308 */ /* 0x0003620000000800 */
[----:B--2---:R-:W-:Y:S01]  /*37a0*/  @!P1 FMUL R83, R83, R83 ;  /* 0x0000005353539220 */ /* 0x004fe20000400000 */
[----:B------:R-:W-:Y:S01]  /*37b0*/  FSETP.GEU.AND P1, PT, R0, -126, PT ;  /* 0xc2fc00000000780b */ /* 0x000fe20003f2e000 */
[----:B---3--:R-:W-:Y:S02]  /*37c0*/  FADD R34, R15, R52 ;  /* 0x000000340f227221 */ /* 0x008fe40000000000 */
[----:B------:R-:W-:Y:S02]  /*37d0*/  FADD R89, R58, R83 ;  /* 0x000000533a597221 */ /* 0x000fe40000000000 */
[----:B------:R-:W-:Y:S01]  /*37e0*/  @!P3 FMUL R79, R79, 0.5 ;  /* 0x3f0000004f4fb820 */ /* 0x000fe20000400000 */
[----:B------:R2:W-:Y:S01]  /*37f0*/  MUFU.EX2 R74, R26 ;  /* 0x0000001a004a7308 */ /* 0x0005e20000000800 */
[----:B----4-:R-:W-:Y:S01]  /*3800*/  @!P6 FMUL R82, R82, R82 ;  /* 0x000000525252e220 */ /* 0x010fe20000400000 */
[----:B------:R-:W-:Y:S01]  /*3810*/  FSETP.GEU.AND P6, PT, R78, -126, PT ;  /* 0xc2fc00004e00780b */ /* 0x000fe20003fce000 */
[----:B-1----:R-:W-:Y:S01]  /*3820*/  FADD R30, R32, R49 ;  /* 0x00000031201e7221 */ /* 0x002fe20000000000 */
[----:B------:R-:W-:Y:S01]  /*3830*/  FADD R54, R54, R89 ;  /* 0x0000005936367221 */ /* 0x000fe20000000000 */
[----:B------:R-:W-:-:S02]  /*3840*/  F2FP.F16.F32.PACK_AB R32, R15, R32 ;  /* 0x000000200f20723e */ /* 0x000fc400000000ff */
[----:B------:R-:W-:Y:S01]  /*3850*/  @!P1 FMUL R0, R0, 0.5 ;  /* 0x3f00000000009820 */ /* 0x000fe20000400000 */
[----:B------:R-:W1:Y:S01]  /*3860*/  MUFU.EX2 R71, R71 ;  /* 0x0000004700477308 */ /* 0x000e620000000800 */
[----:B--2---:R-:W-:Y:S01]  /*3870*/  FADD R26, R28, R41 ;  /* 0x000000291c1a7221 */ /* 0x004fe20000000000 */
[----:B-----5:R-:W-:Y:S01]  /*3880*/  @!P4 FMUL R92, R92, R92 ;  /* 0x0000005c5c5cc220 */ /* 0x020fe20000400000 */
[----:B------:R-:W-:Y:S01]  /*3890*/  FSETP.GEU.AND P4, PT, R86, -126, PT ;  /* 0xc2fc00005600780b */ /* 0x000fe20003f8e000 */
[----:B------:R-:W-:Y:S01]  /*38a0*/  FADD R38, R3, R30 ;  /* 0x0000001e03267221 */ /* 0x000fe20000000000 */
[----:B------:R-:W-:Y:S01]  /*38b0*/  FADD R73, R26, R65 ;  /* 0x000000411a497221 */ /* 0x000fe20000000000 */
[----:B------:R-:W-:Y:S01]  /*38c0*/  FADD R26, R8, R37 ;  /* 0x00000025081a7221 */ /* 0x000fe20000000000 */
[----:B------:R-:W-:Y:S01]  /*38d0*/  FADD R65, R12, R53 ;  /* 0x000000350c417221 */ /* 0x000fe20000000000 */
[----:B------:R-:W2:Y:S01]  /*38e0*/  MUFU.EX2 R79, R79 ;  /* 0x0000004f004f7308 */ /* 0x000ea20000000800 */
[----:B------:R-:W-:Y:S01]  /*38f0*/  @!P6 FMUL R78, R78, 0.5 ;  /* 0x3f0000004e4ee820 */ /* 0x000fe20000400000 */
[----:B------:R-:W-:Y:S01]  /*3900*/  FADD R3, R5, R40 ;  /* 0x0000002805037221 */ /* 0x000fe20000000000 */
[----:B------:R-:W-:Y:S01]  /*3910*/  FADD R46, R26, R65 ;  /* 0x000000411a2e7221 */ /* 0x000fe20000000000 */
[----:B------:R-:W-:Y:S01]  /*3920*/  FADD R65, R14, R27 ;  /* 0x0000001b0e417221 */ /* 0x000fe20000000000 */
[----:B------:R-:W-:Y:S01]  /*3930*/  FADD R26, R10, R45 ;  /* 0x0000002d0a1a7221 */ /* 0x000fe20000000000 */
[----:B------:R-:W-:Y:S01]  /*3940*/  FADD R30, R11, R44 ;  /* 0x0000002c0b1e7221 */ /* 0x000fe20000000000 */
[----:B------:R-:W-:Y:S01]  /*3950*/  FADD R42, R3, R34 ;  /* 0x00000022032a7221 */ /* 0x000fe20000000000 */
[----:B------:R-:W-:Y:S01]  /*3960*/  @!P4 FMUL R86, R86, 0.5 ;  /* 0x3f0000005656c820 */ /* 0x000fe20000400000 */
[----:B------:R-:W-:Y:S01]  /*3970*/  FADD R81, R26, R65 ;  /* 0x000000411a517221 */ /* 0x000fe20000000000 */
[----:B------:R-:W-:Y:S01]  /*3980*/  FADD R77, R30, R69 ;  /* 0x000000451e4d7221 */ /* 0x000fe20000000000 */
[----:B------:R-:W3:Y:S01]  /*3990*/  MUFU.EX2 R65, R0 ;  /* 0x0000000000417308 */ /* 0x000ee20000000800 */
[----:B------:R-:W-:Y:S01]  /*39a0*/  FADD R3, R9, R20 ;  /* 0x0000001409037221 */ /* 0x000fe20000000000 */
[----:B------:R-:W-:Y:S01]  /*39b0*/  FADD R34, R21, R56 ;  /* 0x0000003815227221 */ /* 0x000fe20000000000 */
[----:B------:R-:W-:Y:S01]  /*39c0*/  FADD R30, R13, R48 ;  /* 0x000000300d1e7221 */ /* 0x000fe20000000000 */
[----:B------:R-:W-:Y:S01]  /*39d0*/  FADD R69, R29, R64 ;  /* 0x000000401d457221 */ /* 0x000fe20000000000 */
[----:B------:R-:W-:Y:S01]  /*39e0*/  FADD R26, R31, R90 ;  /* 0x0000005a1f1a7221 */ /* 0x000fe20000000000 */
[----:B------:R-:W-:Y:S01]  /*39f0*/  FADD R3, R3, R34 ;  /* 0x0000002203037221 */ /* 0x000fe20000000000 */
[----:B------:R-:W-:Y:S01]  /*3a00*/  FADD R87, R55, R92 ;  /* 0x0000005c37577221 */ /* 0x000fe20000000000 */
[----:B------:R-:W4:Y:S01]  /*3a10*/  MUFU.EX2 R78, R78 ;  /* 0x0000004e004e7308 */ /* 0x000f220000000800 */
[----:B------:R-:W-:Y:S01]  /*3a20*/  FADD R30, R30, R69 ;  /* 0x000000451e1e7221 */ /* 0x000fe20000000000 */
[----:B------:R-:W-:Y:S01]  /*3a30*/  FADD R69, R47, R82 ;  /* 0x000000522f457221 */ /* 0x000fe20000000000 */
[----:B------:R-:W-:Y:S01]  /*3a40*/  FADD R34, R68, R61 ;  /* 0x0000003d44227221 */ /* 0x000fe20000000000 */
[----:B-1----:R-:W-:Y:S01]  /*3a50*/  @!P5 FMUL R71, R71, R71 ;  /* 0x000000474747d220 */ /* 0x002fe20000400000 */
[----:B--2---:R-:W-:Y:S01]  /*3a60*/  @!P3 FMUL R79, R79, R79 ;  /* 0x0000004f4f4fb220 */ /* 0x004fe20000400000 */
[----:B------:R-:W-:Y:S01]  /*3a70*/  FADD R91, R26, R69 ;  /* 0x000000451a5b7221 */ /* 0x000fe20000000000 */
[----:B------:R-:W-:Y:S01]  /*3a80*/  FADD R94, R50, R87 ;  /* 0x00000057325e7221 */ /* 0x000fe20000000000 */
[----:B------:R-:W1:Y:S01]  /*3a90*/  MUFU.EX2 R86, R86 ;  /* 0x0000005600567308 */ /* 0x000e620000000800 */
[----:B---3--:R-:W-:Y:S01]  /*3aa0*/  @!P1 FMUL R65, R65, R65 ;  /* 0x0000004141419220 */ /* 0x008fe20000400000 */
[----:B------:R-:W-:Y:S01]  /*3ab0*/  FADD R93, R34, R85 ;  /* 0x00000055225d7221 */ /* 0x000fe20000000000 */
[----:B------:R-:W-:Y:S01]  /*3ac0*/  FADD R26, R72, R63 ;  /* 0x0000003f481a7221 */ /* 0x000fe20000000000 */
[----:B------:R-:W-:Y:S01]  /*3ad0*/  FADD R85, R88, R79 ;  /* 0x0000004f58557221 */ /* 0x000fe20000000000 */
[----:B------:R-:W-:Y:S01]  /*3ae0*/  FADD R50, R80, R71 ;  /* 0x0000004750327221 */ /* 0x000fe20000000000 */
[----:B------:R-:W-:Y:S01]  /*3af0*/  FADD R89, R62, R65 ;  /* 0x000000413e597221 */ /* 0x000fe20000000000 */
[----:B------:R-:W-:Y:S01]  /*3b00*/  @!P2 FMUL R74, R74, R74 ;  /* 0x0000004a4a4aa220 */ /* 0x000fe20000400000 */
[----:B------:R-:W-:Y:S01]  /*3b10*/  FADD R26, R26, R85 ;  /* 0x000000551a1a7221 */ /* 0x000fe20000000000 */
[----:B----4-:R-:W-:Y:S01]  /*3b20*/  @!P6 FMUL R78, R78, R78 ;  /* 0x0000004e4e4ee220 */ /* 0x010fe20000400000 */
[----:B------:R-:W-:Y:S01]  /*3b30*/  FADD R89, R50, R89 ;  /* 0x0000005932597221 */ /* 0x000fe20000000000 */
[----:B------:R-:W-:Y:S01]  /*3b40*/  FADD R0, R35, R66 ;  /* 0x0000004223007221 */ /* 0x000fe20000000000 */
[----:B------:R-:W-:Y:S01]  /*3b50*/  FADD R34, R43, R74 ;  /* 0x0000004a2b227221 */ /* 0x000fe20000000000 */
[----:B------:R-:W-:Y:S01]  /*3b60*/  FADD R69, R51, R78 ;  /* 0x0000004e33457221 */ /* 0x000fe20000000000 */
[----:B------:R-:W-:Y:S01]  /*3b70*/  FADD R89, R26, R89 ;  /* 0x000000591a597221 */ /* 0x000fe20000000000 */
[----:B------:R-:W-:Y:S01]  /*3b80*/  IMAD.U32 R26, RZ, RZ, UR25 ;  /* 0x00000019ff1a7e24 */ /* 0x000fe2000f8e00ff */
[----:B------:R-:W-:Y:S01]  /*3b90*/  UIADD3 UR25, UR49, 0x1, URZ ;  /* 0x0000000131197890 */ /* 0x000fe2000fffe03f */
[----:B-1----:R-:W-:Y:S01]  /*3ba0*/  @!P4 FMUL R86, R86, R86 ;  /* 0x000000565656c220 */ /* 0x002fe20000400000 */
[----:B------:R-:W-:Y:S01]  /*3bb0*/  FADD R0, R0, R69 ;  /* 0x0000004500007221 */ /* 0x000fe20000000000 */
[----:B------:R-:W-:Y:S01]  /*3bc0*/  FADD R38, R38, R73 ;  /* 0x0000004926267221 */ /* 0x000fe20000000000 */
[----:B------:R-:W-:Y:S01]  /*3bd0*/  UISETP.NE.AND UP0, UPT, UR25, 0x5, UPT ;  /* 0x000000051900788c */ /* 0x000fe2000bf05270 */
[----:B------:R-:W-:Y:S01]  /*3be0*/  FADD R87, R59, R86 ;  /* 0x000000563b577221 */ /* 0x000fe20000000000 */
[----:B------:R-:W-:Y:S01]  /*3bf0*/  FADD R42, R42, R77 ;  /* 0x0000004d2a2a7221 */ /* 0x000fe20000000000 */
[----:B------:R-:W-:Y:S01]  /*3c00*/  FADD R81, R46, R81 ;  /* 0x000000512e517221 */ /* 0x000fe20000000000 */
[----:B------:R-:W-:Y:S01]  /*3c10*/  FADD R3, R3, R30 ;  /* 0x0000001e03037221 */ /* 0x000fe20000000000 */
[----:B------:R-:W-:Y:S01]  /*3c20*/  FADD R87, R34, R87 ;  /* 0x0000005722577221 */ /* 0x000fe20000000000 */
[----:B------:R-:W-:Y:S01]  /*3c30*/  USEL UR6, URZ, 0x1, UP0 ;  /* 0x000000013f067887 */ /* 0x000fe20008000000 */
[----:B------:R-:W-:Y:S01]  /*3c40*/  FADD R91, R91, R94 ;  /* 0x0000005e5b5b7221 */ /* 0x000fe20000000000 */
[----:B------:R-:W-:Y:S01]  /*3c50*/  FADD R54, R93, R54 ;  /* 0x000000365d367221 */ /* 0x000fe20000000000 */
[----:B------:R-:W-:Y:S01]  /*3c60*/  FADD R0, R0, R87 ;  /* 0x0000005700007221 */ /* 0x000fe20000000000 */
[----:B------:R-:W-:Y:S01]  /*3c70*/  FADD R38, R38, R81 ;  /* 0x0000005126267221 */ /* 0x000fe20000000000 */
[----:B------:R-:W-:Y:S01]  /*3c80*/  FADD R3, R42, R3 ;  /* 0x000000032a037221 */ /* 0x000fe20000000000 */
[----:B------:R-:W-:Y:S01]  /*3c90*/  FADD R89, R54, R89 ;  /* 0x0000005936597221 */ /* 0x000fe20000000000 */
[----:B------:R-:W-:Y:S01]  /*3ca0*/  FADD R0, R91, R0 ;  /* 0x000000005b007221 */ /* 0x000fe20000000000 */
[----:B------:R1:W-:Y:S01]  /*3cb0*/  SYNCS.ARRIVE.TRANS64.A1T0 RZ, [R26+UR27], RZ ;  /* 0x000000ff1aff79a7 */ /* 0x0003e2000810001b */
[----:B------:R-:W-:Y:S01]  /*3cc0*/  FADD R3, R38, R3 ;  /* 0x0000000326037221 */ /* 0x000fe20000000000 */
[----:B------:R-:W-:Y:S01]  /*3cd0*/  F2FP.F16.F32.PACK_AB R54, R64, R27 ;  /* 0x0000001b4036723e */ /* 0x000fe200000000ff */
[----:B------:R-:W-:Y:S01]  /*3ce0*/  USEL UR25, UR25, URZ, UP0 ;  /* 0x0000003f19197287 */ /* 0x000fe20008000000 */
[----:B------:R-:W-:Y:S01]  /*3cf0*/  LOP3.LUT R19, R19, UR6, RZ, 0x3c, !PT ;  /* 0x0000000613137c12 */ /* 0x000fe2000f8e3cff */
[----:B------:R-:W-:Y:S01]  /*3d00*/  FADD R0, R0, R89 ;  /* 0x0000005900007221 */ /* 0x000fe20000000000 */
[----:B------:R-:W-:-:S02]  /*3d10*/  F2FP.F16.F32.PACK_AB R38, R29, R14 ;  /* 0x0000000e1d26723e */ /* 0x000fc400000000ff */
[----:B------:R-:W-:Y:S02]  /*3d20*/  F2FP.F16.F32.PACK_AB R40, R40, R33 ;  /* 0x000000212828723e */ /* 0x000fe400000000ff */
[----:B------:R-:W-:Y:S02]  /*3d30*/  F2FP.F16.F32.PACK_AB R46, R48, R45 ;  /* 0x0000002d302e723e */ /* 0x000fe400000000ff */
[----:B------:R-:W-:Y:S02]  /*3d40*/  F2FP.F16.F32.PACK_AB R27, R72, R35 ;  /* 0x00000023481b723e */ /* 0x000fe400000000ff */
[----:B------:R-:W-:Y:S02]  /*3d50*/  F2FP.F16.F32.PACK_AB R42, R20, R37 ;  /* 0x00000025142a723e */ /* 0x000fe400000000ff */
[----:B------:R-:W-:Y:S02]  /*3d60*/  F2FP.F16.F32.PACK_AB R44, R44, R41 ;  /* 0x000000292c2c723e */ /* 0x000fe400000000ff */
[----:B------:R-:W-:-:S02]  /*3d70*/  F2FP.F16.F32.PACK_AB R48, R52, R49 ;  /* 0x000000313430723e */ /* 0x000fc400000000ff */
[----:B------:R-:W-:Y:S02]  /*3d80*/  F2FP.F16.F32.PACK_AB R50, R56, R53 ;  /* 0x000000353832723e */ /* 0x000fe400000000ff */
[----:B------:R-:W-:Y:S02]  /*3d90*/  F2FP.F16.F32.PACK_AB R29, R76, R39 ;  /* 0x000000274c1d723e */ /* 0x000fe400000000ff */
[----:B------:R-:W-:Y:S02]  /*3da0*/  F2FP.F16.F32.PACK_AB R31, R80, R43 ;  /* 0x0000002b501f723e */ /* 0x000fe400000000ff */
[----:B------:R-:W-:Y:S02]  /*3db0*/  F2FP.F16.F32.PACK_AB R33, R84, R47 ;  /* 0x0000002f5421723e */ /* 0x000fe400000000ff */
[----:B------:R-:W-:Y:S02]  /*3dc0*/  F2FP.F16.F32.PACK_AB R35, R88, R51 ;  /* 0x000000335823723e */ /* 0x000fe400000000ff */
[----:B-1----:R-:W-:-:S02]  /*3dd0*/  F2FP.F16.F32.PACK_AB R26, R9, R8 ;  /* 0x00000008091a723e */ /* 0x002fc400000000ff */
        /* <DEDUP_REMOVED lines=11> */
[----:B------:R-:W-:-:S02]  /*3e90*/  F2FP.F16.F32.PACK_AB R51, R79, R78 ;  /* 0x0000004e4f33723e */ /* 0x000fc400000000ff */
[----:B------:R-:W-:Y:S01]  /*3ea0*/  F2FP.F16.F32.PACK_AB R53, R83, R92 ;  /* 0x0000005c5335723e */ /* 0x000fe200000000ff */
[----:B------:R-:W-:Y:S06]  /*3eb0*/  @!P0 BRA `(.L_x_21) ;  /* 0x0000000000048947 */ /* 0x000fec0003800000 */
[----:B------:R-:W-:Y:S01]  /*3ec0*/  BPT.TRAP 0x1 ;  /* 0x000000040000795c */ /* 0x000fe20000300000 */
.L_x_21:
[----:B------:R-:W-:Y:S01]  /*3ed0*/  ULEA UR6, UR25, UR37, 0x3 ;  /* 0x0000002519067291 */ /* 0x000fe2000f8e183f */
[----:B------:R-:W-:-:S08]  /*3ee0*/  SHF.L.U32 R5, R19, 0x1f, RZ ;  /* 0x0000001f13057819 */ /* 0x000fd000000006ff */
[----:B------:R-:W1:Y:S02]  /*3ef0*/  SYNCS.PHASECHK.TRANS64.TRYWAIT P1, [UR6+0x20200], R5 ;  /* 0x02020005ff0075a7 */ /* 0x000e640008020146 */
[----:B-1----:R-:W-:Y:S05]  /*3f00*/  @!P1 BRA `(.L_x_22) ;  /* 0x000000c000a09947 */ /* 0x002fea0003800000 */
.L_x_131:
[----:B------:R-:W-:Y:S01]  /*3f10*/  UIMAD UR10, UR25, 0x500, UR44 ;  /* 0x00000500190a78a4 */ /* 0x000fe2000f8e022c */
[----:B------:R-:W-:Y:S01]  /*3f20*/  WARPGROUP.ARRIVE ;  /* 0x00000000000079c5 */ /* 0x000fe20000000000 */
[----:B------:R-:W-:Y:S01]  /*3f30*/  UMOV UR7, 0xc0000010 ;  /* 0xc000001000077882 */ /* 0x000fe20000000000 */
[----:B------:R-:W-:Y:S01]  /*3f40*/  F2FP.F16.F32.PACK_AB R55, R65, R86 ;  /* 0x000000564137723e */ /* 0x000fe200000000ff */
[----:B------:R-:W-:Y:S02]  /*3f50*/  UIADD3 UR11, UR10, 0x100, URZ ;  /* 0x000001000a0b7890 */ /* 0x000fe4000fffe03f */
[----:B------:R-:W-:Y:S02]  /*3f60*/  UIADD3 UR14, UR10, 0x200, URZ ;  /* 0x000002000a0e7890 */ /* 0x000fe4000fffe03f */
[----:B------:R-:W-:Y:S01]  /*3f70*/  UMOV UR6, UR10 ;  /* 0x0000000a00067c82 */ /* 0x000fe20008000000 */
[----:B------:R-:W-:Y:S01]  /*3f80*/  UIADD3 UR15, UR10, 0x300, URZ ;  /* 0x000003000a0f7890 */ /* 0x000fe2000fffe03f */
[----:B------:R-:W-:Y:S01]  /*3f90*/  HGMMA.64x16x16.F32 R120, R24, gdesc[UR4].tnspB, RZ, !UPT, gsb0 ;  /* 0x4020000418787df0 */ /* 0x000fe2000c0008ff */
[----:B------:R-:W-:Y:S01]  /*3fa0*/  UMOV UR6, UR11 ;  /* 0x0000000b00067c82 */ /* 0x000fe20008000000 */
[----:B------:R-:W-:Y:S01]  /*3fb0*/  UMOV UR7, 0xc0000010 ;  /* 0xc000001000077882 */ /* 0x000fe20000000000 */
[----:B------:R-:W-:-:S02]  /*3fc0*/  UIADD3 UR18, UR10, 0x400, URZ ;  /* 0x000004000a127890 */ /* 0x000fc4000fffe03f */
[----:B------:R-:W-:Y:S01]  /*3fd0*/  UIADD3 UR11, UR10, 0x120, URZ ;  /* 0x000001200a0b7890 */ /* 0x000fe2000fffe03f */
[----:B------:R-:W-:Y:S02]  /*3fe0*/  WARPGROUP.DEPBAR.LE gsb0, 0x0 ;  /* 0x00008000000079c5 */ /* 0x000fe40000010000 */
[----:B------:R-:W-:-:S06]  /*3ff0*/  WARPGROUP.ARRIVE ;  /* 0x00000000000079c5 */ /* 0x000fcc0000000000 */
[----:B------:R-:W-:Y:S01]  /*4000*/  HGMMA.64x16x16.F32 R112, R24, gdesc[UR4].tnspB, RZ, !UPT, gsb0 ;  /* 0x4020000418707df0 */ /* 0x000fe2000c0008ff */
[----:B------:R-:W-:Y:S01]  /*4010*/  UMOV UR6, UR14 ;  /* 0x0000000e00067c82 */ /* 0x000fe20008000000 */
[----:B------:R-:W-:Y:S01]  /*4020*/  UMOV UR7, 0xc0000010 ;  /* 0xc000001000077882 */ /* 0x000fe20000000000 */
        /* <DEDUP_REMOVED lines=16> */
[----:B------:R-:W-:Y:S01]  /*4130*/  UIADD3 UR6, UR10, 0x20, URZ ;  /* 0x000000200a067890 */ /* 0x000fe2000fffe03f */
[----:B------:R-:W-:Y:S01]  /*4140*/  UMOV UR7, 0xc0000010 ;  /* 0xc000001000077882 */ /* 0x000fe20000000000 */
[----:B------:R-:W-:Y:S02]  /*4150*/  WARPGROUP.DEPBAR.LE gsb0, 0x0 ;  /* 0x00008000000079c5 */ /* 0x000fe40000010000 */
[----:B------:R-:W-:-:S06]  /*4160*/  WARPGROUP.ARRIVE ;  /* 0x00000000000079c5 */ /* 0x000fcc0000000000 */
[----:B------:R-:W-:Y:S01]  /*4170*/  HGMMA.64x16x16.F32 R120, R28, gdesc[UR4].tnspB, R120, gsb0 ;  /* 0x402000041c787df0 */ /* 0x000fe20008000878 */
[----:B------:R-:W-:Y:S01]  /*4180*/  UMOV UR6, UR11 ;  /* 0x0000000b00067c82 */ /* 0x000fe20008000000 */
[----:B------:R-:W-:Y:S01]  /*4190*/  UMOV UR7, 0xc0000010 ;  /* 0xc000001000077882 */ /* 0x000fe20000000000 */
[----:B------:R-:W-:Y:S01]  /*41a0*/  UIADD3 UR11, UR10, 0x140, URZ ;  /* 0x000001400a0b7890 */ /* 0x000fe2000fffe03f */
        /* <DEDUP_REMOVED lines=162> */
[----:B------:R-:W-:Y:S02]  /*4bd0*/  WARPGROUP.DEPBAR.LE gsb0, 0x0 ;  /* 0x00008000000079c5 */ /* 0x000fe40000010000 */
[----:B------:R-:W-:-:S06]  /*4be0*/  WARPGROUP.ARRIVE ;  /* 0x00000000000079c5 */ /* 0x000fcc0000000000 */
[----:B------:R-:W-:Y:S01]  /*4bf0*/  HGMMA.64x16x16.F32 R88, R48, gdesc[UR4].tnspB, R88, gsb0 ;  /* 0x4020000430587df0 */ /* 0x000fe20008000858 */
[----:B------:R-:W-:Y:S01]  /*4c00*/  UIADD3 UR6, UR10, 0xe0, URZ ;  /* 0x000000e00a067890 */ /* 0x000fe2000fffe03f */
        /* <DEDUP_REMOVED lines=24> */
[----:B------:R-:W-:Y:S03]  /*4d90*/  HGMMA.64x16x16.F32 R88, R52, gdesc[UR4].tnspB, R88, gsb0 ;  /* 0x4020000434587df0 */ /* 0x000fe60008000858 */
[----:B------:R-:W-:Y:S02]  /*4da0*/  WARPGROUP.DEPBAR.LE gsb0, 0x0 ;  /* 0x00008000000079c5 */ /* 0x000fe40000010000 */
[----:B------:R-:W-:Y:S05]  /*4db0*/  @!P0 BRA `(.L_x_23) ;  /* 0x0000000000048947 */ /* 0x000fea0003800000 */
[----:B------:R-:W-:Y:S01]  /*4dc0*/  BPT.TRAP 0x1 ;  /* 0x000000040000795c */ /* 0x000fe20000300000 */
.L_x_23:
[----:B------:R-:W-:Y:S02]  /*4dd0*/  UISETP.GT.U32.AND UP0, UPT, UR47, 0x1, UPT ;  /* 0x000000012f00788c */ /* 0x000fe4000bf04070 */
[----:B------:R-:W-:-:S04]  /*4de0*/  UIADD3 UR26, UR26, 0x20228, URZ ;  /* 0x000202281a1a7890 */ /* 0x000fc8000fffe03f */
[----:B------:R-:W-:Y:S01]  /*4df0*/  PLOP3.LUT P1, PT, PT, PT, UP0, 0x80, 0x0 ;  /* 0x000000000000781c */ /* 0x000fe20003f2f008 */
[----:B------:R-:W-:-:S09]  /*4e00*/  UPRMT UR26, URZ, 0x654, UR26 ;  /* 0x000006543f1a7896 */ /* 0x000fd2000800001a */
[----:B------:R-:W-:Y:S03]  /*4e10*/  SYNCS.ARRIVE.TRANS64.RED.A1T0 RZ, [UR26], RZ ;  /* 0x000000ffffff79a7 */ /* 0x000fe6000810041a */
[----:B------:R-:W-:Y:S05]  /*4e20*/  @P1 BRA `(.L_x_24) ;  /* 0x0000000000041947 */ /* 0x000fea0003800000 */
[----:B------:R-:W-:Y:S01]  /*4e30*/  BPT.TRAP 0x1 ;  /* 0x000000040000795c */ /* 0x000fe20000300000 */
.L_x_24:
[----:B------:R-:W-:Y:S01]  /*4e40*/  UIADD3 UR49, UR25, 0x1, URZ ;  /* 0x0000000119317890 */ /* 0x000fe2000fffe03f */
[C---:B------:R-:W-:Y:S01]  /*4e50*/  ISETP.GE.AND P2, PT, R7.reuse, 0x3, PT ;  /* 0x000000030700780c */ /* 0x040fe20003f46270 */
[----:B-1----:R-:W-:Y:S01]  /*4e60*/  VIADD R5, R128, 0x80 ;  /* 0x0000008080057836 */ /* 0x002fe20000000000 */
[----:B------:R-:W-:Y:S01]  /*4e70*/  IADD3 R7, R7, -0x1, RZ ;  /* 0xffffffff07077810 */ /* 0x000fe20007ffe0ff */
[----:B------:R-:W-:-:S04]  /*4e80*/  UISETP.NE.AND UP0, UPT, UR49, 0x5, UPT ;  /* 0x000000053100788c */ /* 0x000fc8000bf05270 */
[----:B------:R-:W-:Y:S02]  /*4e90*/  USEL UR6, URZ, 0x1, UP0 ;  /* 0x000000013f067887 */ /* 0x000fe40008000000 */
[----:B------:R-:W-:-:S04]  /*4ea0*/  USEL UR49, UR49, URZ, UP0 ;  /* 0x0000003f31317287 */ /* 0x000fc80008000000 */
[----:B------:R-:W-:Y:S01]  /*4eb0*/  LOP3.LUT R19, R19, UR6, RZ, 0x3c, !PT ;  /* 0x0000000613137c12 */ /* 0x000fe2000f8e3cff */
[----:B------:R-:W-:Y:S07]  /*4ec0*/  @!P2 BRA `(.L_x_25) ;  /* 0x000000340074a947 */ /* 0x000fee0003800000 */
[----:B------:R-:W-:Y:S01]  /*4ed0*/  IMAD.MOV.U32 R9, RZ, RZ, R4 ;  /* 0x000000ffff097224 */ /* 0x000fe200078e0004 */
[----:B------:R-:W-:Y:S01]  /*4ee0*/  ULDC UR26, c[0x0][0x604] ;  /* 0x00018100001a7ab9 */ /* 0x000fe20000000800 */
[----:B------:R-:W-:-:S07]  /*4ef0*/  IMAD.MOV.U32 R11, RZ, RZ, R6 ;  /* 0x000000ffff0b7224 */ /* 0x000fce00078e0006 */
.L_x_36:
[----:B------:R-:W-:Y:S05]  /*4f00*/  @!P0 BRA `(.L_x_26) ;  /* 0x0000000000048947 */ /* 0x000fea0003800000 */
[----:B------:R-:W-:Y:S01]  /*4f10*/  BPT.TRAP 0x1 ;  /* 0x000000040000795c */ /* 0x000fe20000300000 */
.L_x_26:
[----:B------:R-:W-:Y:S01]  /*4f20*/  ULEA UR6, UR49, UR37, 0x3 ;  /* 0x0000002531067291 */ /* 0x000fe2000f8e183f */
[----:B------:R-:W-:-:S08]  /*4f30*/  SHF.L.U32 R4, R19, 0x1f, RZ ;  /* 0x0000001f13047819 */ /* 0x000fd000000006ff */
[----:B------:R-:W1:Y:S02]  /*4f40*/  SYNCS.PHASECHK.TRANS64.TRYWAIT P2, [UR6+0x20200], R4 ;  /* 0x02020004ff0075a7 */ /* 0x000e640008040146 */
[----:B-1----:R-:W-:Y:S05]  /*4f50*/  @!P2 BRA `(.L_x_27) ;  /* 0x000000b000a4a947 */ /* 0x002fea0003800000 */
.L_x_132:
[----:B------:R-:W-:Y:S01]  /*4f60*/  UIMAD UR22, UR49, 0x500, UR38 ;  /* 0x00000500311678a4 */ /* 0x000fe2000f8e0226 */
[----:B------:R-:W-:Y:S01]  /*4f70*/  WARPGROUP.ARRIVE ;  /* 0x00000000000079c5 */ /* 0x000fe20000000000 */
[----:B------:R-:W-:Y:S01]  /*4f80*/  UMOV UR23, 0xc0000010 ;  /* 0xc000001000177882 */ /* 0x000fe20000000000 */
[----:B------:R-:W-:Y:S01]  /*4f90*/  UMOV UR7, 0xc0000010 ;  /* 0xc000001000077882 */ /* 0x000fe20000000000 */
[----:B------:R-:W-:Y:S02]  /*4fa0*/  UIADD3 UR6, UR22, 0x100, URZ ;  /* 0x0000010016067890 */ /* 0x000fe4000fffe03f */
[----:B------:R-:W-:Y:S01]  /*4fb0*/  UIADD3 UR10, UR22, 0x200, URZ ;  /* 0x00000200160a7890 */ /* 0x000fe2000fffe03f */
[----:B------:R-:W-:Y:S02]  /*4fc0*/  UMOV UR11, 0xc0000010 ;  /* 0xc0000010000b7882 */ /* 0x000fe40000000000 */
[----:B------:R-:W-:Y:S01]  /*4fd0*/  HGMMA.64x128x16.F32 R24, gdesc[UR20], RZ, !UPT, gsb0 ;  /* 0x01e00000141879f0 */ /* 0x000fe2000c0008ff */
[----:B------:R-:W-:Y:S01]  /*4fe0*/  UIADD3 UR14, UR22, 0x300, URZ ;  /* 0x00000300160e7890 */ /* 0x000fe2000fffe03f */
[----:B------:R-:W-:Y:S01]  /*4ff0*/  UMOV UR15, 0xc0000010 ;  /* 0xc0000010000f7882 */ /* 0x000fe20000000000 */
[----:B------:R-:W-:Y:S01]  /*5000*/  UIADD3 UR18, UR22, 0x400, URZ ;  /* 0x0000040016127890 */ /* 0x000fe2000fffe03f */
[----:B------:R-:W-:Y:S01]  /*5010*/  UMOV UR19, 0xc0000010 ;  /* 0xc000001000137882 */ /* 0x000fe20000000000 */
[----:B------:R-:W-:-:S02]  /*5020*/  WARPGROUP.DEPBAR.LE gsb0, 0x0 ;  /* 0x00008000000079c5 */ /* 0x000fc40000010000 */
[----:B------:R-:W-:-:S06]  /*5030*/  WARPGROUP.ARRIVE ;  /* 0x00000000000079c5 */ /* 0x000fcc0000000000 */
[----:B------:R-:W-:Y:S03]  /*5040*/  HGMMA.64x128x16.F32 R24, gdesc[UR4], R24, gsb0 ;  /* 0x01e00000041879f0 */ /* 0x000fe60008000818 */
[----:B------:R-:W-:Y:S02]  /*5050*/  WARPGROUP.DEPBAR.LE gsb0, 0x0 ;  /* 0x00008000000079c5 */ /* 0x000fe40000010000 */
[----:B------:R-:W-:-:S07]  /*5060*/  WARPGROUP.ARRIVE ;  /* 0x00000000000079c5 */ /* 0x000fce0000000000 */
[----:B------:R-:W-:Y:S01]  /*5070*/  HGMMA.64x128x16.F32 R24, gdesc[UR8], R24, gsb0 ;  /* 0x01e00000081879f0 */ /* 0x000fe20008000818 */
[----:B------:R-:W-:-:S04]  /*5080*/  UIADD3 UR10, UR49, 0x1, URZ ;  /* 0x00000001310a7890 */ /* 0x000fc8000fffe03f */
[----:B------:R-:W-:-:S04]  /*5090*/  UISETP.NE.AND UP0, UPT, UR10, 0x5, UPT ;  /* 0x000000050a00788c */ /* 0x000fc8000bf05270 */
[----:B------:R-:W-:Y:S02]  /*50a0*/  USEL UR6, URZ, 0x1, UP0 ;  /* 0x000000013f067887 */ /* 0x000fe40008000000 */
[----:B------:R-:W-:-:S04]  /*50b0*/  USEL UR10, UR10, URZ, UP0 ;  /* 0x0000003f0a0a7287 */ /* 0x000fc80008000000 */
[----:B------:R-:W-:Y:S01]  /*50c0*/  LOP3.LUT R19, R19, UR6, RZ, 0x3c, !PT ;  /* 0x0000000613137c12 */ /* 0x000fe2000f8e3cff */
[----:B------:R-:W-:Y:S02]  /*50d0*/  WARPGROUP.DEPBAR.LE gsb0, 0x0 ;  /* 0x00008000000079c5 */ /* 0x000fe40000010000 */
[----:B------:R-:W-:-:S06]  /*50e0*/  WARPGROUP.ARRIVE ;  /* 0x00000000000079c5 */ /* 0x000fcc0000000000 */
[----:B------:R-:W-:Y:S03]  /*50f0*/  HGMMA.64x128x16.F32 R24, gdesc[UR12], R24, gsb0 ;  /* 0x01e000000c1879f0 */ /* 0x000fe60008000818 */
[----:B------:R-:W-:Y:S02]  /*5100*/  WARPGROUP.DEPBAR.LE gsb0, 0x0 ;  /* 0x00008000000079c5 */ /* 0x000fe40000010000 */
[----:B------:R-:W-:-:S07]  /*5110*/  WARPGROUP.ARRIVE ;  /* 0x00000000000079c5 */ /* 0x000fce0000000000 */
[----:B------:R-:W-:Y:S03]  /*5120*/  HGMMA.64x128x16.F32 R24, gdesc[UR16], R24, gsb0 ;  /* 0x01e00000101879f0 */ /* 0x000fe60008000818 */
[----:B------:R-:W-:Y:S02]  /*5130*/  WARPGROUP.DEPBAR.LE gsb0, 0x0 ;  /* 0x00008000000079c5 */ /* 0x000fe40000010000 */
[----:B------:R-:W-:Y:S05]  /*5140*/  @!P0 BRA `(.L_x_28) ;  /* 0x0000000000048947 */ /* 0x000fea0003800000 */
[----:B------:R-:W-:Y:S01]  /*5150*/  BPT.TRAP 0x1 ;  /* 0x000000040000795c */ /* 0x000fe20000300000 */
.L_x_28:
[----:B-1----:R-:W-:Y:S01]  /*5160*/  FMNMX R4, R24, R9, !PT ;  /* 0x0000000918047209 */ /* 0x002fe20007800000 */
[----:B------:R-:W-:Y:S01]  /*5170*/  ULEA UR6, UR10, UR37, 0x3 ;  /* 0x000000250a067291 */ /* 0x000fe2000f8e183f */
[----:B------:R-:W-:Y:S02]  /*5180*/  FMNMX R8, R26, R11, !PT ;  /* 0x0000000b1a087209 */ /* 0x000fe40007800000 */
[----:B------:R-:W-:Y:S02]  /*5190*/  FMNMX R13, R25, R4, !PT ;  /* 0x00000004190d7209 */ /* 0x000fe40007800000 */
[----:B------:R-:W-:Y:S02]  /*51a0*/  FMNMX R15, R27, R8, !PT ;  /* 0x000000081b0f7209 */ /* 0x000fe40007800000 */
[----:B------:R-:W-:Y:S02]  /*51b0*/  FMNMX R4, R28, R13, !PT ;  /* 0x0000000d1c047209 */ /* 0x000fe40007800000 */
[----:B------:R-:W-:-:S02]  /*51c0*/  FMNMX R8, R30, R15, !PT ;  /* 0x0000000f1e087209 */ /* 0x000fc40007800000 */
[----:B------:R-:W-:-:S04]  /*51d0*/  FMNMX R13, R29, R4, !PT ;  /* 0x000000041d0d7209 */ /* 0x000fc80007800000 */
        /* <DEDUP_REMOVED lines=27> */
[----:B------:R-:W-:-:S05]  /*5390*/  FMNMX R6, R85, R4, !PT ;  /* 0x0000000455067209 */ /* 0x000fca0007800000 */
[----:B------:R-:W1:Y:S02]  /*53a0*/  SHFL.BFLY PT, R13, R6, 0x1, 0x1f ;  /* 0x0c201f00060d7f89 */ /* 0x000e6400000e0000 */
[----:B-1----:R-:W-:-:S05]  /*53b0*/  FMNMX R13, R6, R13, !PT ;  /* 0x0000000d060d7209 */ /* 0x002fca0007800000 */
[----:B------:R-:W1:Y:S02]  /*53c0*/  SHFL.BFLY PT, R4, R13, 0x2, 0x1f ;  /* 0x0c401f000d047f89 */ /* 0x000e6400000e0000 */
[----:B-1----:R-:W-:Y:S02]  /*53d0*/  FMNMX R4, R13, R4, !PT ;  /* 0x000000040d047209 */ /* 0x002fe40007800000 */
[----:B------:R-:W-:Y:S02]  /*53e0*/  FMNMX R13, R31, R8, !PT ;  /* 0x000000081f0d7209 */ /* 0x000fe40007800000 */
[----:B------:R-:W-:Y:S02]  /*53f0*/  FSETP.NEU.AND P2, PT, R4, -INF , PT ;  /* 0xff8000000400780b */ /* 0x000fe40003f4d000 */
[----:B------:R-:W-:Y:S02]  /*5400*/  FMNMX R6, R34, R13, !PT ;  /* 0x0000000d22067209 */ /* 0x000fe40007800000 */
[----:B------:R-:W-:-:S02]  /*5410*/  FSEL R12, R4, RZ, P2 ;  /* 0x000000ff040c7208 */ /* 0x000fc40001000000 */
[----:B------:R-:W-:-:S03]  /*5420*/  FMNMX R13, R35, R6, !PT ;  /* 0x00000006230d7209 */ /* 0x000fc60007800000 */
[----:B------:R-:W-:Y:S01]  /*5430*/  FMUL R129, R12, UR26 ;  /* 0x0000001a0c817c20 */ /* 0x000fe20008400000 */
[----:B------:R-:W-:Y:S01]  /*5440*/  FMNMX R6, R38, R13, !PT ;  /* 0x0000000d26067209 */ /* 0x000fe20007800000 */
[----:B------:R-:W-:Y:S02]  /*5450*/  FADD R12, -R12, R9 ;  /* 0x000000090c0c7221 */ /* 0x000fe40000000100 */
[--C-:B------:R-:W-:Y:S01]  /*5460*/  FFMA R24, R24, UR26, -R129.reuse ;  /* 0x0000001a18187c23 */ /* 0x100fe20008000881 */
[--C-:B------:R-:W-:Y:S01]  /*5470*/  FFMA R25, R25, UR26, -R129.reuse ;  /* 0x0000001a19197c23 */ /* 0x100fe20008000881 */
[----:B------:R-:W-:Y:S01]  /*5480*/  FMNMX R21, R39, R6, !PT ;  /* 0x0000000627157209 */ /* 0x000fe20007800000 */
[--C-:B------:R-:W-:Y:S01]  /*5490*/  FFMA R8, R28, UR26, -R129.reuse ;  /* 0x0000001a1c087c23 */ /* 0x100fe20008000881 */
[--C-:B------:R-:W-:Y:S01]  /*54a0*/  FFMA R15, R29, UR26, -R129.reuse ;  /* 0x0000001a1d0f7c23 */ /* 0x100fe20008000881 */
[----:B------:R-:W-:Y:S01]  /*54b0*/  FSETP.GEU.AND P6, PT, R24, -126, PT ;  /* 0xc2fc00001800780b */ /* 0x000fe20003fce000 */
[--C-:B------:R-:W-:Y:S01]  /*54c0*/  FFMA R10, R36, UR26, -R129.reuse ;  /* 0x0000001a240a7c23 */ /* 0x100fe20008000881 */
[----:B------:R-:W-:Y:S01]  /*54d0*/  FSETP.GEU.AND P3, PT, R25, -126, PT ;  /* 0xc2fc00001900780b */ /* 0x000fe20003f6e000 */
[--C-:B------:R-:W-:Y:S01]  /*54e0*/  FFMA R28, R32, UR26, -R129.reuse ;  /* 0x0000001a201c7c23 */ /* 0x100fe20008000881 */
[----:B------:R-:W-:Y:S01]  /*54f0*/  FMNMX R6, R42, R21, !PT ;  /* 0x000000152a067209 */ /* 0x000fe20007800000 */
[--C-:B------:R-:W-:Y:S01]  /*5500*/  FFMA R21, R33, UR26, -R129.reuse ;  /* 0x0000001a21157c23 */ /* 0x100fe20008000881 */
[----:B------:R-:W-:Y:S01]  /*5510*/  FSETP.GEU.AND P4, PT, R8, -126, PT ;  /* 0xc2fc00000800780b */ /* 0x000fe20003f8e000 */
[--C-:B------:R-:W-:Y:S01]  /*5520*/  FFMA R14, R44, UR26, -R129.reuse ;  /* 0x0000001a2c0e7c23 */ /* 0x100fe20008000881 */
[----:B------:R-:W-:Y:S01]  /*5530*/  FSETP.GEU.AND P5, PT, R15, -126, PT ;  /* 0xc2fc00000f00780b */ /* 0x000fe20003fae000 */
[--C-:B------:R-:W-:Y:S01]  /*5540*/  FFMA R33, R37, UR26, -R129.reuse ;  /* 0x0000001a25217c23 */ /* 0x100fe20008000881 */
[----:B------:R-:W-:Y:S01]  /*5550*/  FSETP.GEU.AND P2, PT, R28, -126, PT ;  /* 0xc2fc00001c00780b */ /* 0x000fe20003f4e000 */
[--C-:B------:R-:W-:Y:S01]  /*5560*/  FFMA R32, R40, UR26, -R129.reuse ;  /* 0x0000001a28207c23 */ /* 0x100fe20008000881 */
[--C-:B------:R-:W-:Y:S01]  /*5570*/  FFMA R37, R41, UR26, -R129.reuse ;  /* 0x0000001a29257c23 */ /* 0x100fe20008000881 */
[----:B------:R-:W-:Y:S01]  /*5580*/  @!P6 FMUL R24, R24, 0.5 ;  /* 0x3f0000001818e820 */ /* 0x000fe20000400000 */
[--C-:B------:R-:W-:Y:S01]  /*5590*/  FFMA R41, R45, UR26, -R129.reuse ;  /* 0x0000001a2d297c23 */ /* 0x100fe20008000881 */
[----:B------:R-:W-:Y:S01]  /*55a0*/  @!P3 FMUL R25, R25, 0.5 ;  /* 0x3f0000001919b820 */ /* 0x000fe20000400000 */
[----:B------:R-:W-:Y:S01]  /*55b0*/  FMNMX R29, R43, R6, !PT ;  /* 0x000000062b1d7209 */ /* 0x000fe20007800000 */
[--C-:B------:R-:W-:Y:S01]  /*55c0*/  FFMA R45, R49, UR26, -R129.reuse ;  /* 0x0000001a312d7c23 */ /* 0x100fe20008000881 */
[--C-:B------:R-:W-:Y:S01]  /*55d0*/  FFMA R49, R53, UR26, -R129.reuse ;  /* 0x0000001a35317c23 */ /* 0x100fe20008000881 */
[----:B------:R-:W1:Y:S01]  /*55e0*/  MUFU.EX2 R24, R24 ;  /* 0x0000001800187308 */ /* 0x000e620000000800 */
[----:B------:R-:W-:Y:S01]  /*55f0*/  @!P4 FMUL R8, R8, 0.5 ;  /* 0x3f0000000808c820 */ /* 0x000fe20000400000 */
[----:B------:R-:W-:Y:S01]  /*5600*/  @!P5 FMUL R15, R15, 0.5 ;  /* 0x3f0000000f0fd820 */ /* 0x000fe20000400000 */
[----:B------:R-:W-:Y:S01]  /*5610*/  FMNMX R6, R46, R29, !PT ;  /* 0x0000001d2e067209 */ /* 0x000fe20007800000 */
[----:B------:R-:W-:Y:S01]  /*5620*/  @!P2 FMUL R28, R28, 0.5 ;  /* 0x3f0000001c1ca820 */ /* 0x000fe20000400000 */
[--C-:B------:R-:W-:Y:S01]  /*5630*/  FFMA R20, R48, UR26, -R129.reuse ;  /* 0x0000001a30147c23 */ /* 0x100fe20008000881 */
[--C-:B------:R-:W-:Y:S01]  /*5640*/  FFMA R53, R56, UR26, -R129.reuse ;  /* 0x0000001a38357c23 */ /* 0x100fe20008000881 */
[--C-:B------:R-:W-:Y:S01]  /*5650*/  FFMA R36, R52, UR26, -R129.reuse ;  /* 0x0000001a34247c23 */ /* 0x100fe20008000881 */
[----:B------:R2:W3:Y:S01]  /*5660*/  MUFU.EX2 R13, R25 ;  /* 0x00000019000d7308 */ /* 0x0004e20000000800 */
[--C-:B------:R-:W-:Y:S01]  /*5670*/  FFMA R48, R61, UR26, -R129.reuse ;  /* 0x0000001a3d307c23 */ /* 0x100fe20008000881 */
[--C-:B------:R-:W-:Y:S01]  /*5680*/  FFMA R61, R64, UR26, -R129.reuse ;  /* 0x0000001a403d7c23 */ /* 0x100fe20008000881 */
[--C-:B------:R-:W-:Y:S01]  /*5690*/  FFMA R44, R57, UR26, -R129.reuse ;  /* 0x0000001a392c7c23 */ /* 0x100fe20008000881 */
[--C-:B------:R-:W-:Y:S01]  /*56a0*/  FFMA R57, R60, UR26, -R129.reuse ;  /* 0x0000001a3c397c23 */ /* 0x100fe20008000881 */
[--C-:B------:R-:W-:Y:S01]  /*56b0*/  FFMA R52, R65, UR26, -R129.reuse ;  /* 0x0000001a41347c23 */ /* 0x100fe20008000881 */
[--C-:B------:R-:W-:Y:S01]  /*56c0*/  FFMA R60, R73, UR26, -R129.reuse ;  /* 0x0000001a493c7c23 */ /* 0x100fe20008000881 */
[--C-:B------:R-:W-:Y:S01]  /*56d0*/  FFMA R65, R68, UR26, -R129.reuse ;  /* 0x0000001a44417c23 */ /* 0x100fe20008000881 */
[----:B------:R-:W4:Y:S01]  /*56e0*/  MUFU.EX2 R8, R8 ;  /* 0x0000000800087308 */ /* 0x000f220000000800 */
[----:B-1----:R-:W-:Y:S01]  /*56f0*/  @!P6 FMUL R24, R24, R24 ;  /* 0x000000181818e220 */ /* 0x002fe20000400000 */
[----:B------:R-:W-:Y:S01]  /*5700*/  FSETP.GEU.AND P6, PT, R21, -126, PT ;  /* 0xc2fc00001500780b */ /* 0x000fe20003fce000 */
[--C-:B------:R-:W-:Y:S01]  /*5710*/  FFMA R56, R69, UR26, -R129.reuse ;  /* 0x0000001a45387c23 */ /* 0x100fe20008000881 */
[----:B--2---:R-:W-:Y:S01]  /*5720*/  FMNMX R25, R47, R6, !PT ;  /* 0x000000062f197209 */ /* 0x004fe20007800000 */
[--C-:B------:R-:W-:Y:S01]  /*5730*/  FFMA R73, R76, UR26, -R129.reuse ;  /* 0x0000001a4c497c23 */ /* 0x100fe20008000881 */
[--C-:B------:R-:W-:Y:S01]  /*5740*/  FFMA R69, R72, UR26, -R129.reuse ;  /* 0x0000001a48457c23 */ /* 0x100fe20008000881 */
[--C-:B------:R-:W-:Y:S01]  /*5750*/  FFMA R68, R81, UR26, -R129.reuse ;  /* 0x0000001a51447c23 */ /* 0x100fe20008000881 */
[----:B------:R-:W1:Y:S01]  /*5760*/  MUFU.EX2 R15, R15 ;  /* 0x0000000f000f7308 */ /* 0x000e620000000800 */
[----:B---3--:R-:W-:Y:S01]  /*5770*/  @!P3 FMUL R13, R13, R13 ;  /* 0x0000000d0d0db220 */ /* 0x008fe20000400000 */
[----:B------:R-:W-:Y:S01]  /*5780*/  FSETP.GEU.AND P3, PT, R10, -126, PT ;  /* 0xc2fc00000a00780b */ /* 0x000fe20003f6e000 */
[--C-:B------:R-:W-:Y:S01]  /*5790*/  FFMA R64, R77, UR26, -R129.reuse ;  /* 0x0000001a4d407c23 */ /* 0x100fe20008000881 */
[----:B------:R-:W-:Y:S01]  /*57a0*/  FMNMX R6, R50, R25, !PT ;  /* 0x0000001932067209 */ /* 0x000fe20007800000 */
[--C-:B------:R-:W-:Y:S01]  /*57b0*/  FFMA R77, R80, UR26, -R129.reuse ;  /* 0x0000001a504d7c23 */ /* 0x100fe20008000881 */
[--C-:B------:R-:W-:Y:S01]  /*57c0*/  FFMA R72, R85, UR26, -R129.reuse ;  /* 0x0000001a55487c23 */ /* 0x100fe20008000881 */
[----:B------:R-:W-:Y:S01]  /*57d0*/  @!P6 FMUL R21, R21, 0.5 ;  /* 0x3f0000001515e820 */ /* 0x000fe20000400000 */
[----:B------:R-:W2:Y:S01]  /*57e0*/  MUFU.EX2 R28, R28 ;  /* 0x0000001c001c7308 */ /* 0x000ea20000000800 */
[----:B----4-:R-:W-:Y:S01]  /*57f0*/  @!P4 FMUL R8, R8, R8 ;  /* 0x000000080808c220 */ /* 0x010fe20000400000 */
[----:B------:R-:W-:Y:S01]  /*5800*/  FSETP.GEU.AND P4, PT, R33, -126, PT ;  /* 0xc2fc00002100780b */ /* 0x000fe20003f8e000 */
[----:B------:R-:W-:Y:S01]  /*5810*/  FFMA R81, R84, UR26, -R129 ;  /* 0x0000001a54517c23 */ /* 0x000fe20008000881 */
[----:B------:R-:W-:Y:S01]  /*5820*/  FMNMX R25, R51, R6, !PT ;  /* 0x0000000633197209 */ /* 0x000fe20007800000 */
[----:B------:R-:W-:-:S02]  /*5830*/  FMUL R12, R12, UR26 ;  /* 0x0000001a0c0c7c20 */ /* 0x000fc40008400000 */
[----:B------:R-:W-:Y:S01]  /*5840*/  @!P3 FMUL R10, R10, 0.5 ;  /* 0x3f0000000a0ab820 */ /* 0x000fe20000400000 */
[----:B------:R-:W3:Y:S01]  /*5850*/  MUFU.EX2 R21, R21 ;  /* 0x0000001500157308 */ /* 0x000ee20000000800 */
[----:B-1----:R-:W-:Y:S01]  /*5860*/  @!P5 FMUL R15, R15, R15 ;  /* 0x0000000f0f0fd220 */ /* 0x002fe20000400000 */
[----:B------:R-:W-:Y:S02]  /*5870*/  FSETP.GEU.AND P5, PT, R32, -126, PT ;  /* 0xc2fc00002000780b */ /* 0x000fe40003fae000 */
[----:B------:R-:W-:-:S03]  /*5880*/  FMNMX R6, R54, R25, !PT ;  /* 0x0000001936067209 */ /* 0x000fc60007800000 */
[----:B------:R-:W-:Y:S01]  /*5890*/  @!P4 FMUL R33, R33, 0.5 ;  /* 0x3f0000002121c820 */ /* 0x000fe20000400000 */
[----:B------:R-:W1:Y:S01]  /*58a0*/  MUFU.EX2 R10, R10 ;  /* 0x0000000a000a7308 */ /* 0x000e620000000800 */
[----:B--2---:R-:W-:Y:S01]  /*58b0*/  @!P2 FMUL R28, R28, R28 ;  /* 0x0000001c1c1ca220 */ /* 0x004fe20000400000 */
[----:B------:R-:W-:Y:S02]  /*58c0*/  FSETP.GEU.AND P2, PT, R37, -126, PT ;  /* 0xc2fc00002500780b */ /* 0x000fe40003f4e000 */
[----:B------:R-:W-:-:S03]  /*58d0*/  FMNMX R25, R55, R6, !PT ;  /* 0x0000000637197209 */ /* 0x000fc60007800000 */
[----:B------:R-:W-:Y:S01]  /*58e0*/  @!P5 FMUL R32, R32, 0.5 ;  /* 0x3f0000002020d820 */ /* 0x000fe20000400000 */
[----:B------:R-:W2:Y:S01]  /*58f0*/  MUFU.EX2 R33, R33 ;  /* 0x0000002100217308 */ /* 0x000ea20000000800 */
[----:B---3--:R-:W-:Y:S01]  /*5900*/  @!P6 FMUL R21, R21, R21 ;  /* 0x000000151515e220 */ /* 0x008fe20000400000 */
[----:B------:R-:W-:Y:S02]  /*5910*/  FSETP.GEU.AND P6, PT, R14, -126, PT ;  /* 0xc2fc00000e00780b */ /* 0x000fe40003fce000 */
[----:B------:R-:W-:-:S03]  /*5920*/  FMNMX R6, R58, R25, !PT ;  /* 0x000000193a067209 */ /* 0x000fc60007800000 */
        /* <DEDUP_REMOVED lines=31> */
[----:B------:R-:W-:Y:S01]  /*5b20*/  FMNMX R25, R71, R6, !PT ;  /* 0x0000000647197209 */ /* 0x000fe20007800000 */
[----:B------:R-:W3:Y:S01]  /*5b30*/  MUFU.EX2 R36, R36 ;  /* 0x0000002400247308 */ /* 0x000ee20000000800 */
[----:B-1----:R-:W-:Y:S01]  /*5b40*/  @!P4 FMUL R20, R20, R20 ;  /* 0x000000141414c220 */ /* 0x002fe20000400000 */
[----:B------:R-:W-:Y:S02]  /*5b50*/  FSETP.GEU.AND P4, PT, R44, -126, PT ;  /* 0xc2fc00002c00780b */ /* 0x000fe40003f8e000 */
[----:B------:R-:W-:Y:S02]  /*5b60*/  FMNMX R6, R74, R25, !PT ;  /* 0x000000194a067209 */ /* 0x000fe40007800000 */
[----:B------:R-:W-:Y:S02]  /*5b70*/  @!P3 FMUL R53, R53, 0.5 ;  /* 0x3f0000003535b820 */ /* 0x000fe40000400000 */
[----:B------:R-:W1:Y:S01]  /*5b80*/  MUFU.EX2 R49, R49 ;  /* 0x0000003100317308 */ /* 0x000e620000000800 */
[----:B--2---:R-:W-:Y:S01]  /*5b90*/  @!P5 FMUL R45, R45, R45 ;  /* 0x0000002d2d2dd220 */ /* 0x004fe20000400000 */
[----:B------:R-:W-:-:S02]  /*5ba0*/  FSETP.GEU.AND P5, PT, R57, -126, PT ;  /* 0xc2fc00003900780b */ /* 0x000fc40003fae000 */
[----:B------:R-:W-:-:S03]  /*5bb0*/  FMNMX R25, R75, R6, !PT ;  /* 0x000000064b197209 */ /* 0x000fc60007800000 */
[----:B------:R-:W-:Y:S01]  /*5bc0*/  @!P4 FMUL R44, R44, 0.5 ;  /* 0x3f0000002c2cc820 */ /* 0x000fe20000400000 */
[----:B------:R-:W2:Y:S01]  /*5bd0*/  MUFU.EX2 R53, R53 ;  /* 0x0000003500357308 */ /* 0x000ea20000000800 */
[----:B------:R-:W-:Y:S01]  /*5be0*/  FMNMX R6, R78, R25, !PT ;  /* 0x000000194e067209 */ /* 0x000fe20007800000 */
[----:B---3--:R-:W-:Y:S01]  /*5bf0*/  @!P2 FMUL R36, R36, R36 ;  /* 0x000000242424a220 */ /* 0x008fe20000400000 */
[----:B------:R-:W-:Y:S02]  /*5c00*/  FSETP.GEU.AND P2, PT, R48, -126, PT ;  /* 0xc2fc00003000780b */ /* 0x000fe40003f4e000 */
[----:B------:R-:W-:Y:S02]  /*5c10*/  FMNMX R25, R79, R6, !PT ;  /* 0x000000064f197209 */ /* 0x000fe40007800000 */
[----:B------:R-:W-:Y:S01]  /*5c20*/  @!P5 FMUL R57, R57, 0.5 ;  /* 0x3f0000003939d820 */ /* 0x000fe20000400000 */
[----:B------:R-:W3:Y:S01]  /*5c30*/  MUFU.EX2 R44, R44 ;  /* 0x0000002c002c7308 */ /* 0x000ee20000000800 */
[----:B-1----:R-:W-:Y:S01]  /*5c40*/  @!P6 FMUL R49, R49, R49 ;  /* 0x000000313131e220 */ /* 0x002fe20000400000 */
[----:B------:R-:W-:-:S02]  /*5c50*/  FSETP.GEU.AND P6, PT, R61, -126, PT ;  /* 0xc2fc00003d00780b */ /* 0x000fc40003fce000 */
[----:B------:R-:W-:-:S04]  /*5c60*/  FMNMX R6, R82, R25, !PT ;  /* 0x0000001952067209 */ /* 0x000fc80007800000 */
[----:B------:R-:W-:Y:S01]  /*5c70*/  FMNMX R25, R83, R6, !PT ;  /* 0x0000000653197209 */ /* 0x000fe20007800000 */
[----:B--2---:R-:W-:Y:S01]  /*5c80*/  @!P3 FMUL R53, R53, R53 ;  /* 0x000000353535b220 */ /* 0x004fe20000400000 */
[----:B------:R-:W-:Y:S01]  /*5c90*/  FSETP.GEU.AND P3, PT, R52, -126, PT ;  /* 0xc2fc00003400780b */ /* 0x000fe20003f6e000 */
[----:B------:R-:W1:Y:S01]  /*5ca0*/  MUFU.EX2 R57, R57 ;  /* 0x0000003900397308 */ /* 0x000e620000000800 */
[----:B------:R-:W-:Y:S01]  /*5cb0*/  FMNMX R6, R86, R25, !PT ;  /* 0x0000001956067209 */ /* 0x000fe20007800000 */
[----:B------:R-:W-:Y:S01]  /*5cc0*/  @!P2 FMUL R48, R48, 0.5 ;  /* 0x3f0000003030a820 */ /* 0x000fe20000400000 */
[----:B------:R-:W-:Y:S01]  /*5cd0*/  FADD R9, R24, R53 ;  /* 0x0000003518097221 */ /* 0x000fe20000000000 */
[----:B------:R-:W-:Y:S01]  /*5ce0*/  @!P6 FMUL R61, R61, 0.5 ;  /* 0x3f0000003d3de820 */ /* 0x000fe20000400000 */
[----:B------:R-:W-:Y:S01]  /*5cf0*/  FMNMX R6, R87, R6, !PT ;  /* 0x0000000657067209 */ /* 0x000fe20007800000 */
[----:B---3--:R-:W-:Y:S01]  /*5d00*/  @!P4 FMUL R44, R44, R44 ;  /* 0x0000002c2c2cc220 */ /* 0x008fe20000400000 */
[----:B------:R-:W-:Y:S01]  /*5d10*/  FSETP.GEU.AND P4, PT, R65, -126, PT ;  /* 0xc2fc00004100780b */ /* 0x000fe20003f8e000 */
[----:B------:R-:W2:Y:S01]  /*5d20*/  MUFU.EX2 R48, R48 ;  /* 0x0000003000307308 */ /* 0x000ea20000000800 */
[----:B------:R-:W-:Y:S01]  /*5d30*/  F2FP.F16.F32.PACK_AB R24, R13, R24 ;  /* 0x000000180d18723e */ /* 0x000fe200000000ff */
[----:B------:R-:W3:Y:S02]  /*5d40*/  SHFL.BFLY PT, R25, R6, 0x1, 0x1f ;  /* 0x0c201f0006197f89 */ /* 0x000ee400000e0000 */
[----:B------:R-:W-:-:S04]  /*5d50*/  @!P3 FMUL R52, R52, 0.5 ;  /* 0x3f0000003434b820 */ /* 0x000fc80000400000 */
[----:B------:R-:W4:Y:S01]  /*5d60*/  MUFU.EX2 R61, R61 ;  /* 0x0000003d003d7308 */ /* 0x000f220000000800 */
[----:B-1----:R-:W-:Y:S01]  /*5d70*/  @!P5 FMUL R57, R57, R57 ;  /* 0x000000393939d220 */ /* 0x002fe20000400000 */
[----:B------:R-:W-:Y:S02]  /*5d80*/  FSETP.GEU.AND P5, PT, R56, -126, PT ;  /* 0xc2fc00003800780b */ /* 0x000fe40003fae000 */
[----:B------:R-:W-:-:S04]  /*5d90*/  @!P4 FMUL R65, R65, 0.5 ;  /* 0x3f0000004141c820 */ /* 0x000fc80000400000 */
[----:B------:R-:W1:Y:S01]  /*5da0*/  MUFU.EX2 R52, R52 ;  /* 0x0000003400347308 */ /* 0x000e620000000800 */
[----:B--2---:R-:W-:Y:S01]  /*5db0*/  @!P2 FMUL R48, R48, R48 ;  /* 0x000000303030a220 */ /* 0x004fe20000400000 */
[----:B------:R-:W-:-:S05]  /*5dc0*/  FSETP.GEU.AND P2, PT, R69, -126, PT ;  /* 0xc2fc00004500780b */ /* 0x000fca0003f4e000 */
[----:B------:R-:W-:Y:S01]  /*5dd0*/  @!P5 FMUL R56, R56, 0.5 ;  /* 0x3f0000003838d820 */ /* 0x000fe20000400000 */
[----:B------:R-:W2:Y:S01]  /*5de0*/  MUFU.EX2 R65, R65 ;  /* 0x0000004100417308 */ /* 0x000ea20000000800 */
[----:B----4-:R-:W-:Y:S01]  /*5df0*/  @!P6 FMUL R61, R61, R61 ;  /* 0x0000003d3d3de220 */ /* 0x010fe20000400000 */
[----:B------:R-:W-:Y:S02]  /*5e00*/  FSETP.GEU.AND P6, PT, R60, -126, PT ;  /* 0xc2fc00003c00780b */ /* 0x000fe40003fce000 */
[----:B---3--:R-:W-:-:S03]  /*5e10*/  FMNMX R6, R6, R25, !PT ;  /* 0x0000001906067209 */ /* 0x008fc60007800000 */
[----:B------:R-:W-:Y:S01]  /*5e20*/  @!P2 FMUL R69, R69, 0.5 ;  /* 0x3f0000004545a820 */ /* 0x000fe20000400000 */
[----:B------:R-:W3:Y:S01]  /*5e30*/  MUFU.EX2 R56, R56 ;  /* 0x0000003800387308 */ /* 0x000ee20000000800 */
[----:B-1----:R-:W-:Y:S01]  /*5e40*/  @!P3 FMUL R52, R52, R52 ;  /* 0x000000343434b220 */ /* 0x002fe20000400000 */
[----:B------:R-:W-:Y:S01]  /*5e50*/  FSETP.GEU.AND P3, PT, R73, -126, PT ;  /* 0xc2fc00004900780b */ /* 0x000fe20003f6e000 */
[----:B------:R-:W1:Y:S04]  /*5e60*/  SHFL.BFLY PT, R25, R6, 0x2, 0x1f ;  /* 0x0c401f0006197f89 */ /* 0x000e6800000e0000 */
[----:B------:R-:W-:Y:S01]  /*5e70*/  @!P6 FMUL R60, R60, 0.5 ;  /* 0x3f0000003c3ce820 */ /* 0x000fe20000400000 */
[----:B------:R-:W4:Y:S01]  /*5e80*/  MUFU.EX2 R69, R69 ;  /* 0x0000004500457308 */ /* 0x000f220000000800 */
[----:B--2---:R-:W-:Y:S01]  /*5e90*/  @!P4 FMUL R65, R65, R65 ;  /* 0x000000414141c220 */ /* 0x004fe20000400000 */
[----:B------:R-:W-:-:S05]  /*5ea0*/  FSETP.GEU.AND P4, PT, R64, -126, PT ;  /* 0xc2fc00004000780b */ /* 0x000fca0003f8e000 */
[----:B------:R-:W-:Y:S01]  /*5eb0*/  @!P3 FMUL R73, R73, 0.5 ;  /* 0x3f0000004949b820 */ /* 0x000fe20000400000 */
[----:B------:R-:W2:Y:S01]  /*5ec0*/  MUFU.EX2 R60, R60 ;  /* 0x0000003c003c7308 */ /* 0x000ea20000000800 */
[----:B---3--:R-:W-:Y:S01]  /*5ed0*/  @!P5 FMUL R56, R56, R56 ;  /* 0x000000383838d220 */ /* 0x008fe20000400000 */
[----:B------:R-:W-:-:S05]  /*5ee0*/  FSETP.GEU.AND P5, PT, R77, -126, PT ;  /* 0xc2fc00004d00780b */ /* 0x000fca0003fae000 */
[----:B------:R-:W-:Y:S01]  /*5ef0*/  @!P4 FMUL R64, R64, 0.5 ;  /* 0x3f0000004040c820 */ /* 0x000fe20000400000 */
[----:B------:R-:W3:Y:S01]  /*5f00*/  MUFU.EX2 R73, R73 ;  /* 0x0000004900497308 */ /* 0x000ee20000000800 */
[----:B----4-:R-:W-:Y:S01]  /*5f10*/  @!P2 FMUL R69, R69, R69 ;  /* 0x000000454545a220 */ /* 0x010fe20000400000 */
[----:B-1----:R-:W-:-:S05]  /*5f20*/  FMNMX R6, R6, R25, !PT ;  /* 0x0000001906067209 */ /* 0x002fca0007800000 */
[----:B------:R-:W-:Y:S01]  /*5f30*/  @!P5 FMUL R77, R77, 0.5 ;  /* 0x3f0000004d4dd820 */ /* 0x000fe20000400000 */
[----:B------:R-:W-:Y:S01]  /*5f40*/  FSETP.NEU.AND P2, PT, R6, -INF , PT ;  /* 0xff8000000600780b */ /* 0x000fe20003f4d000 */
[----:B--2---:R-:W-:Y:S01]  /*5f50*/  @!P6 FMUL R60, R60, R60 ;  /* 0x0000003c3c3ce220 */ /* 0x004fe20000400000 */
[----:B------:R-:W-:Y:S01]  /*5f60*/  FSETP.GEU.AND P6, PT, R68, -126, PT ;  /* 0xc2fc00004400780b */ /* 0x000fe20003fce000 */
[----:B------:R-:W1:Y:S01]  /*5f70*/  MUFU.EX2 R64, R64 ;  /* 0x0000004000407308 */ /* 0x000e620000000800 */
[----:B------:R-:W-:Y:S02]  /*5f80*/  FSEL R76, R6, RZ, P2 ;  /* 0x000000ff064c7208 */ /* 0x000fe40001000000 */
[----:B------:R-:W-:Y:S01]  /*5f90*/  FSETP.GEU.AND P2, PT, R81, -126, PT ;  /* 0xc2fc00005100780b */ /* 0x000fe20003f4e000 */
[----:B---3--:R-:W-:Y:S01]  /*5fa0*/  @!P3 FMUL R73, R73, R73 ;  /* 0x000000494949b220 */ /* 0x008fe20000400000 */
[----:B------:R-:W-:-:S03]  /*5fb0*/  FSETP.GEU.AND P3, PT, R72, -126, PT ;  /* 0xc2fc00004800780b */ /* 0x000fc60003f6e000 */
[----:B------:R-:W2:Y:S01]  /*5fc0*/  MUFU.EX2 R77, R77 ;  /* 0x0000004d004d7308 */ /* 0x000ea20000000800 */
[C---:B------:R-:W-:Y:S01]  /*5fd0*/  FMUL R80, R76.reuse, UR26 ;  /* 0x0000001a4c507c20 */ /* 0x040fe20008400000 */
[----:B------:R-:W-:Y:S01]  /*5fe0*/  FADD R129, -R76, R11 ;  /* 0x0000000b4c817221 */ /* 0x000fe20000000100 */
[----:B------:R-:W-:Y:S01]  /*5ff0*/  FADD R11, R28, R61 ;  /* 0x0000003d1c0b7221 */ /* 0x000fe20000000000 */
[----:B------:R-:W-:Y:S01]  /*6000*/  @!P6 FMUL R68, R68, 0.5 ;  /* 0x3f0000004444e820 */ /* 0x000fe20000400000 */
[--C-:B------:R-:W-:Y:S01]  /*6010*/  FFMA R25, R26, UR26, -R80.reuse ;  /* 0x0000001a1a197c23 */ /* 0x100fe20008000850 */
[--C-:B------:R-:W-:Y:S01]  /*6020*/  FFMA R26, R27, UR26, -R80.reuse ;  /* 0x0000001a1b1a7c23 */ /* 0x100fe20008000850 */
[--C-:B------:R-:W-:Y:S01]  /*6030*/  FFMA R27, R30, UR26, -R80.reuse ;  /* 0x0000001a1e1b7c23 */ /* 0x100fe20008000850 */
[--C-:B------:R-:W-:Y:S01]  /*6040*/  FFMA R29, R34, UR26, -R80.reuse ;  /* 0x0000001a221d7c23 */ /* 0x100fe20008000850 */
[----:B-1----:R-:W-:Y:S01]  /*6050*/  @!P4 FMUL R64, R64, R64 ;  /* 0x000000404040c220 */ /* 0x002fe20000400000 */
[----:B------:R-:W1:Y:S01]  /*6060*/  MUFU.EX2 R68, R68 ;  /* 0x0000004400447308 */ /* 0x000e620000000800 */
[----:B------:R-:W-:Y:S01]  /*6070*/  FSETP.GEU.AND P4, PT, R25, -126, PT ;  /* 0xc2fc00001900780b */ /* 0x000fe20003f8e000 */
[----:B------:R-:W-:Y:S01]  /*6080*/  @!P3 FMUL R72, R72, 0.5 ;  /* 0x3f0000004848b820 */ /* 0x000fe20000400000 */
[----:B------:R-:W-:Y:S01]  /*6090*/  @!P2 FMUL R81, R81, 0.5 ;  /* 0x3f0000005151a820 */ /* 0x000fe20000400000 */
[--C-:B------:R-:W-:Y:S01]  /*60a0*/  FFMA R31, R31, UR26, -R80.reuse ;  /* 0x0000001a1f1f7c23 */ /* 0x100fe20008000850 */
[--C-:B------:R-:W-:Y:S01]  /*60b0*/  FFMA R39, R39, UR26, -R80.reuse ;  /* 0x0000001a27277c23 */ /* 0x100fe20008000850 */
[--C-:B------:R-:W-:Y:S01]  /*60c0*/  FFMA R35, R35, UR26, -R80.reuse ;  /* 0x0000001a23237c23 */ /* 0x100fe20008000850 */
[----:B--2---:R-:W-:Y:S01]  /*60d0*/  @!P5 FMUL R77, R77, R77 ;  /* 0x0000004d4d4dd220 */ /* 0x004fe20000400000 */
[----:B------:R-:W2:Y:S01]  /*60e0*/  MUFU.EX2 R72, R72 ;  /* 0x0000004800487308 */ /* 0x000ea20000000800 */
[----:B------:R-:W-:Y:S01]  /*60f0*/  FSETP.GEU.AND P5, PT, R26, -126, PT ;  /* 0xc2fc00001a00780b */ /* 0x000fe20003fae000 */
[--C-:B------:R-:W-:Y:S01]  /*6100*/  FFMA R84, R42, UR26, -R80.reuse ;  /* 0x0000001a2a547c23 */ /* 0x100fe20008000850 */
[--C-:B------:R-:W-:Y:S01]  /*6110*/  FFMA R42, R43, UR26, -R80.reuse ;  /* 0x0000001a2b2a7c23 */ /* 0x100fe20008000850 */
[--C-:B------:R-:W-:Y:S01]  /*6120*/  FFMA R85, R46, UR26, -R80.reuse ;  /* 0x0000001a2e557c23 */ /* 0x100fe20008000850 */
[--C-:B------:R-:W-:Y:S01]  /*6130*/  FFMA R46, R47, UR26, -R80.reuse ;  /* 0x0000001a2f2e7c23 */ /* 0x100fe20008000850 */
[----:B------:R-:W-:Y:S01]  /*6140*/  @!P4 FMUL R25, R25, 0.5 ;  /* 0x3f0000001919c820 */ /* 0x000fe20000400000 */
[--C-:B------:R-:W-:Y:S01]  /*6150*/  FFMA R43, R50, UR26, -R80.reuse ;  /* 0x0000001a322b7c23 */ /* 0x100fe20008000850 */
[----:B------:R-:W3:Y:S01]  /*6160*/  MUFU.EX2 R81, R81 ;  /* 0x0000005100517308 */ /* 0x000ee20000000800 */
[----:B-1----:R-:W-:Y:S01]  /*6170*/  @!P6 FMUL R68, R68, R68 ;  /* 0x000000444444e220 */ /* 0x002fe20000400000 */
[----:B------:R-:W-:Y:S01]  /*6180*/  FSETP.GEU.AND P6, PT, R27, -126, PT ;  /* 0xc2fc00001b00780b */ /* 0x000fe20003fce000 */
[--C-:B------:R-:W-:Y:S01]  /*6190*/  FFMA R47, R54, UR26, -R80.reuse ;  /* 0x0000001a362f7c23 */ /* 0x100fe20008000850 */
[--C-:B------:R-:W-:Y:S01]  /*61a0*/  FFMA R55, R55, UR26, -R80.reuse ;  /* 0x0000001a37377c23 */ /* 0x100fe20008000850 */
[--C-:B------:R-:W-:Y:S01]  /*61b0*/  FFMA R58, R58, UR26, -R80.reuse ;  /* 0x0000001a3a3a7c23 */ /* 0x100fe20008000850 */
[----:B------:R-:W-:Y:S01]  /*61c0*/  @!P5 FMUL R26, R26, 0.5 ;  /* 0x3f0000001a1ad820 */ /* 0x000fe20000400000 */
[--C-:B------:R-:W-:Y:S01]  /*61d0*/  FFMA R59, R59, UR26, -R80.reuse ;  /* 0x0000001a3b3b7c23 */ /* 0x100fe20008000850 */
[----:B------:R-:W1:Y:S01]  /*61e0*/  MUFU.EX2 R25, R25 ;  /* 0x0000001900197308 */ /* 0x000e620000000800 */
[----:B--2---:R-:W-:Y:S01]  /*61f0*/  @!P3 FMUL R72, R72, R72 ;  /* 0x000000484848b220 */ /* 0x004fe20000400000 */
[----:B------:R-:W-:Y:S01]  /*6200*/  FSETP.GEU.AND P3, PT, R29, -126, PT ;  /* 0xc2fc00001d00780b */ /* 0x000fe20003f6e000 */
[--C-:B------:R-:W-:Y:S01]  /*6210*/  FFMA R50, R51, UR26, -R80.reuse ;  /* 0x0000001a33327c23 */ /* 0x100fe20008000850 */
[--C-:B------:R-:W-:Y:S01]  /*6220*/  FFMA R66, R66, UR26, -R80.reuse ;  /* 0x0000001a42427c23 */ /* 0x100fe20008000850 */
[--C-:B------:R-:W-:Y:S01]  /*6230*/  FFMA R51, R67, UR26, -R80.reuse ;  /* 0x0000001a43337c23 */ /* 0x100fe20008000850 */
[--C-:B------:R-:W-:Y:S01]  /*6240*/  FFMA R54, R70, UR26, -R80.reuse ;  /* 0x0000001a46367c23 */ /* 0x100fe20008000850 */
[----:B------:R-:W-:Y:S01]  /*6250*/  @!P6 FMUL R27, R27, 0.5 ;  /* 0x3f0000001b1be820 */ /* 0x000fe20000400000 */
[----:B------:R2:W4:Y:S01]  /*6260*/  MUFU.EX2 R30, R26 ;  /* 0x0000001a001e7308 */ /* 0x0005220000000800 */
[----:B---3--:R-:W-:Y:S01]  /*6270*/  @!P2 FMUL R81, R81, R81 ;  /* 0x000000515151a220 */ /* 0x008fe20000400000 */
[----:B------:R-:W-:Y:S01]  /*6280*/  FSETP.GEU.AND P2, PT, R31, -126, PT ;  /* 0xc2fc00001f00780b */ /* 0x000fe20003f4e000 */
[--C-:B------:R-:W-:Y:S01]  /*6290*/  FFMA R62, R62, UR26, -R80.reuse ;  /* 0x0000001a3e3e7c23 */ /* 0x100fe20008000850 */
[--C-:B------:R-:W-:Y:S01]  /*62a0*/  FFMA R82, R82, UR26, -R80.reuse ;  /* 0x0000001a52527c23 */ /* 0x100fe20008000850 */
[--C-:B------:R-:W-:Y:S01]  /*62b0*/  FFMA R83, R83, UR26, -R80.reuse ;  /* 0x0000001a53537c23 */ /* 0x100fe20008000850 */
[--C-:B------:R-:W-:Y:S01]  /*62c0*/  FFMA R79, R79, UR26, -R80.reuse ;  /* 0x0000001a4f4f7c23 */ /* 0x100fe20008000850 */
[----:B------:R-:W-:Y:S01]  /*62d0*/  @!P3 FMUL R29, R29, 0.5 ;  /* 0x3f0000001d1db820 */ /* 0x000fe20000400000 */
[----:B------:R-:W3:Y:S01]  /*62e0*/  MUFU.EX2 R27, R27 ;  /* 0x0000001b001b7308 */ /* 0x000ee20000000800 */
[--C-:B--2---:R-:W-:Y:S01]  /*62f0*/  FFMA R26, R38, UR26, -R80.reuse ;  /* 0x0000001a261a7c23 */ /* 0x104fe20008000850 */
[----:B-1----:R-:W-:Y:S01]  /*6300*/  @!P4 FMUL R25, R25, R25 ;  /* 0x000000191919c220 */ /* 0x002fe20000400000 */
[----:B------:R-:W-:Y:S01]  /*6310*/  FSETP.GEU.AND P4, PT, R35, -126, PT ;  /* 0xc2fc00002300780b */ /* 0x000fe20003f8e000 */
[----:B------:R-:W-:Y:S01]  /*6320*/  FFMA R86, R86, UR26, -R80 ;  /* 0x0000001a56567c23 */ /* 0x000fe20008000850 */
[----:B------:R-:W-:Y:S01]  /*6330*/  FMUL R129, R129, UR26 ;  /* 0x0000001a81817c20 */ /* 0x000fe20008400000 */
[----:B------:R-:W-:Y:S01]  /*6340*/  F2FP.F16.F32.PACK_AB R28, R21, R28 ;  /* 0x0000001c151c723e */ /* 0x000fe200000000ff */
[----:B------:R-:W-:Y:S01]  /*6350*/  @!P2 FMUL R31, R31, 0.5 ;  /* 0x3f0000001f1fa820 */ /* 0x000fe20000400000 */
[----:B------:R-:W1:Y:S01]  /*6360*/  MUFU.EX2 R29, R29 ;  /* 0x0000001d001d7308 */ /* 0x000e620000000800 */
[----:B----4-:R-:W-:Y:S01]  /*6370*/  @!P5 FMUL R30, R30, R30 ;  /* 0x0000001e1e1ed220 */ /* 0x010fe20000400000 */
[----:B------:R-:W-:-:S06]  /*6380*/  FSETP.GEU.AND P5, PT, R26, -126, PT ;  /* 0xc2fc00001a00780b */ /* 0x000fcc0003fae000 */
[----:B------:R-:W-:Y:S01]  /*6390*/  @!P4 FMUL R35, R35, 0.5 ;  /* 0x3f0000002323c820 */ /* 0x000fe20000400000 */
[----:B---3--:R-:W-:Y:S01]  /*63a0*/  @!P6 FMUL R27, R27, R27 ;  /* 0x0000001b1b1be220 */ /* 0x008fe20000400000 */
[----:B------:R-:W-:Y:S01]  /*63b0*/  FSETP.GEU.AND P6, PT, R39, -126, PT ;  /* 0xc2fc00002700780b */ /* 0x000fe20003fce000 */
[----:B------:R-:W2:Y:S04]  /*63c0*/  MUFU.EX2 R34, R31 ;  /* 0x0000001f00227308 */ /* 0x000ea80000000800 */
[----:B------:R-:W-:Y:S01]  /*63d0*/  @!P5 FMUL R26, R26, 0.5 ;  /* 0x3f0000001a1ad820 */ /* 0x000fe20000400000 */
[----:B-1----:R-:W-:Y:S01]  /*63e0*/  @!P3 FMUL R29, R29, R29 ;  /* 0x0000001d1d1db220 */ /* 0x002fe20000400000 */
[----:B------:R-:W-:Y:S02]  /*63f0*/  FSETP.GEU.AND P3, PT, R42, -126, PT ;  /* 0xc2fc00002a00780b */ /* 0x000fe40003f6e000 */
[----:B------:R1:W3:Y:S04]  /*6400*/  MUFU.EX2 R31, R26 ;  /* 0x0000001a001f7308 */ /* 0x0002e80000000800 */
[----:B------:R-:W-:-:S04]  /*6410*/  @!P6 FMUL R39, R39, 0.5 ;  /* 0x3f0000002727e820 */ /* 0x000fc80000400000 */
[----:B------:R-:W4:Y:S01]  /*6420*/  MUFU.EX2 R40, R39 ;  /* 0x0000002700287308 */ /* 0x000f220000000800 */
[----:B--2---:R-:W-:Y:S01]  /*6430*/  @!P2 FMUL R34, R34, R34 ;  /* 0x000000222222a220 */ /* 0x004fe20000400000 */
[----:B------:R-:W-:Y:S01]  /*6440*/  FSETP.GEU.AND P2, PT, R84, -126, PT ;  /* 0xc2fc00005400780b */ /* 0x000fe20003f4e000 */
[----:B-1----:R-:W-:Y:S01]  /*6450*/  FFMA R26, R63, UR26, -R80 ;  /* 0x0000001a3f1a7c23 */ /* 0x002fe20008000850 */
[----:B------:R-:W-:-:S04]  /*6460*/  @!P3 FMUL R42, R42, 0.5 ;  /* 0x3f0000002a2ab820 */ /* 0x000fc80000400000 */
[----:B------:R-:W1:Y:S01]  /*6470*/  MUFU.EX2 R38, R35 ;  /* 0x0000002300267308 */ /* 0x000e620000000800 */
[----:B---3--:R-:W-:Y:S01]  /*6480*/  @!P5 FMUL R31, R31, R31 ;  /* 0x0000001f1f1fd220 */ /* 0x008fe20000400000 */
[----:B------:R-:W-:-:S05]  /*6490*/  FSETP.GEU.AND P5, PT, R46, -126, PT ;  /* 0xc2fc00002e00780b */ /* 0x000fca0003fae000 */
[----:B------:R-:W-:Y:S01]  /*64a0*/  @!P2 FMUL R84, R84, 0.5 ;  /* 0x3f0000005454a820 */ /* 0x000fe20000400000 */
[----:B------:R-:W2:Y:S01]  /*64b0*/  MUFU.EX2 R42, R42 ;  /* 0x0000002a002a7308 */ /* 0x000ea20000000800 */
[----:B----4-:R-:W-:Y:S01]  /*64c0*/  @!P6 FMUL R40, R40, R40 ;  /* 0x000000282828e220 */ /* 0x010fe20000400000 */
        /* <DEDUP_REMOVED lines=26> */
[----:B------:R3:W4:Y:S01]  /*6670*/  MUFU.EX2 R130, R58 ;  /* 0x0000003a00827308 */ /* 0x0007220000000800 */
[----:B-1----:R-:W-:Y:S01]  /*6680*/  @!P3 FMUL R47, R47, R47 ;  /* 0x0000002f2f2fb220 */ /* 0x002fe20000400000 */
[----:B------:R-:W-:-:S05]  /*6690*/  FSETP.GEU.AND P3, PT, R26, -126, PT ;  /* 0xc2fc00001a00780b */ /* 0x000fca0003f6e000 */
[----:B------:R-:W-:Y:S01]  /*66a0*/  @!P4 FMUL R55, R55, 0.5 ;  /* 0x3f0000003737c820 */ /* 0x000fe20000400000 */
[----:B------:R1:W5:Y:S01]  /*66b0*/  MUFU.EX2 R63, R59 ;  /* 0x0000003b003f7308 */ /* 0x0003620000000800 */
[----:B---3--:R-:W-:Y:S01]  /*66c0*/  FFMA R58, R74, UR26, -R80 ;  /* 0x0000001a4a3a7c23 */ /* 0x008fe20008000850 */
[----:B--2---:R-:W-:Y:S01]  /*66d0*/  @!P2 FMUL R50, R50, R50 ;  /* 0x000000323232a220 */ /* 0x004fe20000400000 */
[----:B------:R-:W-:-:S04]  /*66e0*/  FSETP.GEU.AND P2, PT, R62, -126, PT ;  /* 0xc2fc00003e00780b */ /* 0x000fc80003f4e000 */
[----:B------:R-:W-:Y:S01]  /*66f0*/  @!P3 FMUL R26, R26, 0.5 ;  /* 0x3f0000001a1ab820 */ /* 0x000fe20000400000 */
[----:B------:R2:W3:Y:S01]  /*6700*/  MUFU.EX2 R84, R55 ;  /* 0x0000003700547308 */ /* 0x0004e20000000800 */
[----:B----4-:R-:W-:Y:S01]  /*6710*/  @!P5 FMUL R130, R130, R130 ;  /* 0x000000828282d220 */ /* 0x010fe20000400000 */
[----:B------:R-:W-:Y:S01]  /*6720*/  FSETP.GEU.AND P5, PT, R51, -126, PT ;  /* 0xc2fc00003300780b */ /* 0x000fe20003fae000 */
[----:B-1----:R-:W-:-:S05]  /*6730*/  FFMA R59, R78, UR26, -R80 ;  /* 0x0000001a4e3b7c23 */ /* 0x002fca0008000850 */
[----:B------:R1:W4:Y:S01]  /*6740*/  MUFU.EX2 R67, R26 ;  /* 0x0000001a00437308 */ /* 0x0003220000000800 */
[----:B-----5:R-:W-:Y:S01]  /*6750*/  @!P6 FMUL R63, R63, R63 ;  /* 0x0000003f3f3fe220 */ /* 0x020fe20000400000 */
[----:B------:R-:W-:Y:S01]  /*6760*/  FSETP.GEU.AND P6, PT, R54, -126, PT ;  /* 0xc2fc00003600780b */ /* 0x000fe20003fce000 */
[----:B--2---:R-:W-:Y:S01]  /*6770*/  FFMA R55, R71, UR26, -R80 ;  /* 0x0000001a47377c23 */ /* 0x004fe20008000850 */
[----:B------:R-:W-:-:S03]  /*6780*/  @!P2 FMUL R62, R62, 0.5 ;  /* 0x3f0000003e3ea820 */ /* 0x000fc60000400000 */
[----:B------:R-:W-:Y:S01]  /*6790*/  @!P5 FMUL R51, R51, 0.5 ;  /* 0x3f0000003333d820 */ /* 0x000fe20000400000 */
[----:B------:R-:W2:Y:S01]  /*67a0*/  MUFU.EX2 R132, R62 ;  /* 0x0000003e00847308 */ /* 0x000ea20000000800 */
[----:B---3--:R-:W-:Y:S01]  /*67b0*/  @!P4 FMUL R84, R84, R84 ;  /* 0x000000545454c220 */ /* 0x008fe20000400000 */
[----:B------:R-:W-:Y:S01]  /*67c0*/  FSETP.GEU.AND P4, PT, R66, -126, PT ;  /* 0xc2fc00004200780b */ /* 0x000fe20003f8e000 */
[--C-:B-1----:R-:W-:Y:S01]  /*67d0*/  FFMA R26, R75, UR26, -R80.reuse ;  /* 0x0000001a4b1a7c23 */ /* 0x102fe20008000850 */
[----:B------:R-:W-:Y:S01]  /*67e0*/  FFMA R80, R87, UR26, -R80 ;  /* 0x0000001a57507c23 */ /* 0x000fe20008000850 */
[----:B------:R-:W-:Y:S02]  /*67f0*/  FADD R87, R30, R63 ;  /* 0x0000003f1e577221 */ /* 0x000fe40000000000 */
[----:B------:R-:W-:Y:S01]  /*6800*/  @!P6 FMUL R54, R54, 0.5 ;  /* 0x3f0000003636e820 */ /* 0x000fe20000400000 */
[----:B------:R1:W3:Y:S01]  /*6810*/  MUFU.EX2 R71, R51 ;  /* 0x0000003300477308 */ /* 0x0002e20000000800 */
[----:B----4-:R-:W-:Y:S01]  /*6820*/  @!P3 FMUL R67, R67, R67 ;  /* 0x000000434343b220 */ /* 0x010fe20000400000 */
[----:B------:R-:W-:-:S05]  /*6830*/  FSETP.GEU.AND P3, PT, R58, -126, PT ;  /* 0xc2fc00003a00780b */ /* 0x000fca0003f6e000 */
[----:B------:R-:W-:Y:S01]  /*6840*/  @!P4 FMUL R66, R66, 0.5 ;  /* 0x3f0000004242c820 */ /* 0x000fe20000400000 */
[----:B------:R4:W5:Y:S01]  /*6850*/  MUFU.EX2 R74, R54 ;  /* 0x00000036004a7308 */ /* 0x0009620000000800 */
[----:B--2---:R-:W-:Y:S01]  /*6860*/  @!P2 FMUL R132, R132, R132 ;  /* 0x000000848484a220 */ /* 0x004fe20000400000 */
[----:B------:R-:W-:Y:S01]  /*6870*/  FSETP.GEU.AND P2, PT, R55, -126, PT ;  /* 0xc2fc00003700780b */ /* 0x000fe20003f4e000 */
[----:B-1----:R-:W-:Y:S01]  /*6880*/  FADD R51, R45, R68 ;  /* 0x000000442d337221 */ /* 0x002fe20000000000 */
[----:B------:R-:W-:-:S03]  /*6890*/  F2FP.F16.F32.PACK_AB R68, R68, R77 ;  /* 0x0000004d4444723e */ /* 0x000fc600000000ff */
[----:B------:R-:W-:Y:S01]  /*68a0*/  @!P3 FMUL R58, R58, 0.5 ;  /* 0x3f0000003a3ab820 */ /* 0x000fe20000400000 */
[----:B------:R-:W1:Y:S01]  /*68b0*/  MUFU.EX2 R70, R66 ;  /* 0x0000004200467308 */ /* 0x000e620000000800 */
[----:B---3--:R-:W-:Y:S01]  /*68c0*/  @!P5 FMUL R71, R71, R71 ;  /* 0x000000474747d220 */ /* 0x008fe20000400000 */
[----:B------:R-:W-:Y:S01]  /*68d0*/  FSETP.GEU.AND P5, PT, R59, -126, PT ;  /* 0xc2fc00003b00780b */ /* 0x000fe20003fae000 */
[----:B----4-:R-:W-:Y:S01]  /*68e0*/  FADD R54, R37, R60 ;  /* 0x0000003c25367221 */ /* 0x010fe20000000000 */
[----:B------:R-:W-:-:S03]  /*68f0*/  F2FP.F16.F32.PACK_AB R60, R60, R69 ;  /* 0x000000453c3c723e */ /* 0x000fc600000000ff */
[----:B------:R-:W-:Y:S01]  /*6900*/  @!P2 FMUL R55, R55, 0.5 ;  /* 0x3f0000003737a820 */ /* 0x000fe20000400000 */
[----:B------:R2:W3:Y:S01]  /*6910*/  MUFU.EX2 R78, R58 ;  /* 0x0000003a004e7308 */ /* 0x0004e20000000800 */
[----:B-----5:R-:W-:Y:S01]  /*6920*/  @!P6 FMUL R74, R74, R74 ;  /* 0x0000004a4a4ae220 */ /* 0x020fe20000400000 */
[----:B------:R-:W-:-:S05]  /*6930*/  FSETP.GEU.AND P6, PT, R82, -126, PT ;  /* 0xc2fc00005200780b */ /* 0x000fca0003fce000 */
[----:B------:R-:W-:Y:S01]  /*6940*/  @!P5 FMUL R59, R59, 0.5 ;  /* 0x3f0000003b3bd820 */ /* 0x000fe20000400000 */
[----:B------:R-:W4:Y:S01]  /*6950*/  MUFU.EX2 R75, R55 ;  /* 0x00000037004b7308 */ /* 0x000f220000000800 */
[----:B-1----:R-:W-:Y:S01]  /*6960*/  @!P4 FMUL R70, R70, R70 ;  /* 0x000000464646c220 */ /* 0x002fe20000400000 */
[----:B------:R-:W-:Y:S01]  /*6970*/  FSETP.GEU.AND P4, PT, R26, -126, PT ;  /* 0xc2fc00001a00780b */ /* 0x000fe20003f8e000 */
[----:B--2---:R-:W-:Y:S02]  /*6980*/  FADD R58, R20, R77 ;  /* 0x0000004d143a7221 */ /* 0x004fe40000000000 */
[----:B------:R-:W-:Y:S01]  /*6990*/  FADD R131, R29, R70 ;  /* 0x000000461d837221 */ /* 0x000fe20000000000 */
[----:B------:R-:W-:Y:S01]  /*69a0*/  F2FP.F16.F32.PACK_AB R29, R38, R29 ;  /* 0x0000001d261d723e */ /* 0x000fe200000000ff */
[----:B------:R-:W-:Y:S01]  /*69b0*/  @!P6 FMUL R82, R82, 0.5 ;  /* 0x3f0000005252e820 */ /* 0x000fe20000400000 */
[----:B------:R-:W1:Y:S01]  /*69c0*/  MUFU.EX2 R76, R59 ;  /* 0x0000003b004c7308 */ /* 0x000e620000000800 */
[----:B---3--:R-:W-:Y:S01]  /*69d0*/  @!P3 FMUL R78, R78, R78 ;  /* 0x0000004e4e4eb220 */ /* 0x008fe20000400000 */
[----:B------:R-:W-:Y:S01]  /*69e0*/  FSETP.GEU.AND P3, PT, R83, -126, PT ;  /* 0xc2fc00005300780b */ /* 0x000fe20003f6e000 */
[----:B------:R-:W-:Y:S01]  /*69f0*/  FADD R62, R11, R58 ;  /* 0x0000003a0b3e7221 */ /* 0x000fe20000000000 */
[----:B------:R-:W-:Y:S01]  /*6a00*/  FADD R11, R10, R65 ;  /* 0x000000410a0b7221 */ /* 0x000fe20000000000 */
[----:B------:R-:W-:-:S02]  /*6a10*/  FADD R133, R35, R78 ;  /* 0x0000004e23857221 */ /* 0x000fc40000000000 */
        /* <DEDUP_REMOVED lines=9> */
[----:B------:R-:W1:Y:S01]  /*6ab0*/  MUFU.EX2 R83, R83 ;  /* 0x0000005300537308 */ /* 0x000e620000000800 */
[----:B---3--:R-:W-:Y:S01]  /*6ac0*/  FADD R26, R32, R69 ;  /* 0x00000045201a7221 */ /* 0x008fe20000000000 */
[----:B--2---:R-:W-:Y:S01]  /*6ad0*/  @!P6 FMUL R82, R82, R82 ;  /* 0x000000525252e220 */ /* 0x004fe20000400000 */
[----:B------:R-:W-:Y:S02]  /*6ae0*/  FSETP.GEU.AND P6, PT, R80, -126, PT ;  /* 0xc2fc00005000780b */ /* 0x000fe40003fce000 */
[----:B------:R-:W-:Y:S01]  /*6af0*/  FADD R55, R9, R26 ;  /* 0x0000001a09377221 */ /* 0x000fe20000000000 */
[----:B------:R-:W-:Y:S01]  /*6b00*/  FADD R9, R13, R44 ;  /* 0x0000002c0d097221 */ /* 0x000fe20000000000 */
[----:B------:R-:W-:Y:S01]  /*6b10*/  @!P5 FMUL R86, R86, 0.5 ;  /* 0x3f0000005656d820 */ /* 0x000fe20000400000 */
[----:B------:R-:W-:Y:S01]  /*6b20*/  FADD R26, R21, R52 ;  /* 0x00000034151a7221 */ /* 0x000fe20000000000 */
[----:B----4-:R-:W-:Y:S01]  /*6b30*/  @!P4 FMUL R85, R85, R85 ;  /* 0x000000555555c220 */ /* 0x010fe20000400000 */
[----:B------:R-:W-:Y:S01]  /*6b40*/  FSETP.GEU.AND P4, PT, R79, -126, PT ;  /* 0xc2fc00004f00780b */ /* 0x000fe20003f8e000 */
[----:B------:R-:W-:Y:S01]  /*6b50*/  FADD R58, R9, R54 ;  /* 0x00000036093a7221 */ /* 0x000fe20000000000 */
[----:B------:R-:W-:Y:S01]  /*6b60*/  FADD R54, R36, R81 ;  /* 0x0000005124367221 */ /* 0x000fe20000000000 */
[----:B------:R-:W-:Y:S01]  /*6b70*/  FADD R59, R26, R51 ;  /* 0x000000331a3b7221 */ /* 0x000fe20000000000 */
[----:B------:R-:W2:Y:S01]  /*6b80*/  MUFU.EX2 R86, R86 ;  /* 0x0000005600567308 */ /* 0x000ea20000000800 */
[----:B------:R-:W-:Y:S01]  /*6b90*/  FADD R9, R8, R57 ;  /* 0x0000003908097221 */ /* 0x000fe20000000000 */
[----:B------:R-:W-:Y:S01]  /*6ba0*/  FADD R66, R11, R54 ;  /* 0x000000360b427221 */ /* 0x000fe20000000000 */
[----:B------:R-:W-:Y:S01]  /*6bb0*/  FADD R11, R33, R56 ;  /* 0x00000038210b7221 */ /* 0x000fe20000000000 */
[----:B------:R-:W-:Y:S01]  /*6bc0*/  FADD R54, R49, R72 ;  /* 0x0000004831367221 */ /* 0x000fe20000000000 */
[----:B------:R-:W-:Y:S01]  /*6bd0*/  @!P6 FMUL R80, R80, 0.5 ;  /* 0x3f0000005050e820 */ /* 0x000fe20000400000 */
[----:B-1----:R-:W-:Y:S01]  /*6be0*/  @!P3 FMUL R83, R83, R83 ;  /* 0x000000535353b220 */ /* 0x002fe20000400000 */
[----:B------:R-:W-:Y:S01]  /*6bf0*/  FSETP.GEU.AND P3, PT, R12, -126, PT ;  /* 0xc2fc00000c00780b */ /* 0x000fe20003f6e000 */
[----:B------:R-:W-:Y:S01]  /*6c00*/  FADD R54, R11, R54 ;  /* 0x000000360b367221 */ /* 0x000fe20000000000 */
[----:B------:R-:W-:Y:S01]  /*6c10*/  @!P4 FMUL R79, R79, 0.5 ;  /* 0x3f0000004f4fc820 */ /* 0x000fe20000400000 */
[----:B------:R-:W1:Y:S01]  /*6c20*/  MUFU.EX2 R11, R80 ;  /* 0x00000050000b7308 */ /* 0x000e620000000800 */
[----:B------:R-:W-:Y:S01]  /*6c30*/  FADD R26, R14, R73 ;  /* 0x000000490e1a7221 */ /* 0x000fe20000000000 */
[----:B------:R-:W-:Y:S01]  /*6c40*/  FADD R136, R43, R82 ;  /* 0x000000522b887221 */ /* 0x000fe20000000000 */
[----:B------:R-:W-:Y:S01]  /*6c50*/  FADD R134, R42, R85 ;  /* 0x000000552a867221 */ /* 0x000fe20000000000 */
[----:B------:R-:W-:Y:S01]  /*6c60*/  FADD R55, R55, R62 ;  /* 0x0000003e37377221 */ /* 0x000fe20000000000 */
[----:B------:R-:W-:Y:S01]  /*6c70*/  FADD R51, R9, R26 ;  /* 0x0000001a09337221 */ /* 0x000fe20000000000 */
[----:B------:R-:W-:Y:S01]  /*6c80*/  FADD R9, R15, R48 ;  /* 0x000000300f097221 */ /* 0x000fe20000000000 */
[----:B------:R-:W-:Y:S01]  /*6c90*/  FADD R26, R41, R64 ;  /* 0x00000040291a7221 */ /* 0x000fe20000000000 */
[----:B------:R-:W3:Y:S01]  /*6ca0*/  MUFU.EX2 R79, R79 ;  /* 0x0000004f004f7308 */ /* 0x000ee20000000800 */
[----:B------:R-:W-:Y:S01]  /*6cb0*/  FADD R138, R131, R136 ;  /* 0x00000088838a7221 */ /* 0x000fe20000000000 */
[----:B------:R-:W-:Y:S01]  /*6cc0*/  @!P3 FMUL R12, R12, 0.5 ;  /* 0x3f0000000c0cb820 */ /* 0x000fe20000400000 */
[----:B------:R-:W-:Y:S01]  /*6cd0*/  FADD R9, R9, R26 ;  /* 0x0000001a09097221 */ /* 0x000fe20000000000 */
[----:B------:R-:W-:Y:S01]  /*6ce0*/  FADD R26, R25, R130 ;  /* 0x00000082191a7221 */ /* 0x000fe20000000000 */
[----:B------:R-:W-:Y:S01]  /*6cf0*/  FADD R136, R87, R134 ;  /* 0x0000008657887221 */ /* 0x000fe20000000000 */
[----:B------:R-:W-:Y:S01]  /*6d00*/  FADD R87, R38, R71 ;  /* 0x0000004726577221 */ /* 0x000fe20000000000 */
[----:B------:R-:W-:Y:S01]  /*6d10*/  FADD R134, R50, R83 ;  /* 0x0000005332867221 */ /* 0x000fe20000000000 */
[----:B------:R-:W-:Y:S01]  /*6d20*/  FADD R135, R26, R133 ;  /* 0x000000851a877221 */ /* 0x000fe20000000000 */
[----:B------:R-:W-:Y:S01]  /*6d30*/  FADD R26, R27, R132 ;  /* 0x000000841b1a7221 */ /* 0x000fe20000000000 */
[----:B------:R-:W-:Y:S01]  /*6d40*/  FADD R131, R39, R76 ;  /* 0x0000004c27837221 */ /* 0x000fe20000000000 */
[----:B--2---:R-:W-:Y:S01]  /*6d50*/  @!P5 FMUL R86, R86, R86 ;  /* 0x000000565656d220 */ /* 0x004fe20000400000 */
[----:B-1----:R-:W-:Y:S01]  /*6d60*/  @!P6 FMUL R11, R11, R11 ;  /* 0x0000000b0b0be220 */ /* 0x002fe20000400000 */
[----:B------:R-:W1:Y:S01]  /*6d70*/  MUFU.EX2 R12, R12 ;  /* 0x0000000c000c7308 */ /* 0x000e620000000800 */
[----:B------:R-:W-:Y:S01]  /*6d80*/  FADD R139, R87, R134 ;  /* 0x00000086578b7221 */ /* 0x000fe20000000000 */
[----:B------:R-:W-:Y:S01]  /*6d90*/  FADD R137, R26, R131 ;  /* 0x000000831a897221 */ /* 0x000fe20000000000 */
[----:B------:R-:W-:Y:S01]  /*6da0*/  FADD R80, R31, R74 ;  /* 0x0000004a1f507221 */ /* 0x000fe20000000000 */
[----:B---3--:R-:W-:Y:S01]  /*6db0*/  @!P4 FMUL R79, R79, R79 ;  /* 0x0000004f4f4fc220 */ /* 0x008fe20000400000 */
        /* <DEDUP_REMOVED lines=20> */
[----:B------:R-:W-:Y:S01]  /*6f00*/  SHF.L.U32 R9, R19, 0x1f, RZ ;  /* 0x0000001f13097819 */ /* 0x000fe200000006ff */
[----:B------:R-:W-:Y:S01]  /*6f10*/  FADD R55, R55, R58 ;  /* 0x0000003a37377221 */ /* 0x000fe20000000000 */
[----:B-1----:R-:W-:Y:S01]  /*6f20*/  @!P3 FMUL R12, R12, R12 ;  /* 0x0000000c0c0cb220 */ /* 0x002fe20000400000 */
[----:B------:R-:W-:Y:S01]  /*6f30*/  FADD R80, R80, R87 ;  /* 0x0000005750507221 */ /* 0x000fe20000000000 */
[----:B--2---:R-:W-:Y:S01]  /*6f40*/  @!P2 FMUL R129, R129, R129 ;  /* 0x000000818181a220 */ /* 0x004fe20000400000 */
[----:B------:R-:W-:Y:S01]  /*6f50*/  F2FP.F16.F32.PACK_AB R25, R30, R25 ;  /* 0x000000191e19723e */ /* 0x000fe200000000ff */
[----:B------:R1:W2:Y:S01]  /*6f60*/  SYNCS.PHASECHK.TRANS64.TRYWAIT P2, [UR6+0x20200], R9 ;  /* 0x02020009ff0075a7 */ /* 0x0002a20008040146 */
[----:B------:R-:W-:Y:S01]  /*6f70*/  F2FP.F16.F32.PACK_AB R27, R34, R27 ;  /* 0x0000001b221b723e */ /* 0x000fe200000000ff */
[----:B------:R-:W-:Y:S01]  /*6f80*/  FFMA R3, R12, R3, R55 ;  /* 0x000000030c037223 */ /* 0x000fe20000000037 */
[----:B------:R-:W-:Y:S01]  /*6f90*/  F2FP.F16.F32.PACK_AB R30, R33, R10 ;  /* 0x0000000a211e723e */ /* 0x000fe200000000ff */
[----:B------:R-:W-:Y:S01]  /*6fa0*/  FFMA R0, R129, R0, R80 ;  /* 0x0000000081007223 */ /* 0x000fe20000000050 */
[----:B------:R-:W-:Y:S01]  /*6fb0*/  F2FP.F16.F32.PACK_AB R31, R40, R31 ;  /* 0x0000001f281f723e */ /* 0x000fe200000000ff */
[----:B------:R-:W-:Y:S01]  /*6fc0*/  FMUL R120, R120, R12 ;  /* 0x0000000c78787220 */ /* 0x000fe20000400000 */
[----:B------:R-:W-:Y:S01]  /*6fd0*/  F2FP.F16.F32.PACK_AB R34, R41, R14 ;  /* 0x0000000e2922723e */ /* 0x000fe200000000ff */
[-C--:B------:R-:W-:Y:S01]  /*6fe0*/  FMUL R121, R121, R12.reuse ;  /* 0x0000000c79797220 */ /* 0x080fe20000400000 */
[----:B------:R-:W-:Y:S01]  /*6ff0*/  F2FP.F16.F32.PACK_AB R33, R42, R35 ;  /* 0x000000232a21723e */ /* 0x000fe200000000ff */
[----:B------:R-:W-:Y:S01]  /*7000*/  FMUL R124, R124, R12 ;  /* 0x0000000c7c7c7220 */ /* 0x000fe20000400000 */
[----:B------:R-:W-:Y:S01]  /*7010*/  F2FP.F16.F32.PACK_AB R40, R45, R20 ;  /* 0x000000142d28723e */ /* 0x000fe200000000ff */
[-C--:B------:R-:W-:Y:S01]  /*7020*/  FMUL R125, R125, R12.reuse ;  /* 0x0000000c7d7d7220 */ /* 0x080fe20000400000 */
[----:B------:R-:W-:Y:S01]  /*7030*/  F2FP.F16.F32.PACK_AB R41, R50, R43 ;  /* 0x0000002b3229723e */ /* 0x000fe200000000ff */
[-C--:B------:R-:W-:Y:S01]  /*7040*/  FMUL R112, R112, R12.reuse ;  /* 0x0000000c70707220 */ /* 0x080fe20000400000 */
[----:B------:R-:W-:Y:S01]  /*7050*/  F2FP.F16.F32.PACK_AB R44, R44, R53 ;  /* 0x000000352c2c723e */ /* 0x000fe200000000ff */
[-C--:B------:R-:W-:Y:S01]  /*7060*/  FMUL R113, R113, R12.reuse ;  /* 0x0000000c71717220 */ /* 0x080fe20000400000 */
[----:B------:R-:W-:Y:S01]  /*7070*/  F2FP.F16.F32.PACK_AB R35, R46, R39 ;  /* 0x000000272e23723e */ /* 0x000fe200000000ff */
[-C--:B------:R-:W-:Y:S01]  /*7080*/  FMUL R116, R116, R12.reuse ;  /* 0x0000000c74747220 */ /* 0x080fe20000400000 */
        /* <DEDUP_REMOVED lines=48> */
[----:B------:R-:W-:Y:S01]  /*7390*/  F2FP.F16.F32.PACK_AB R70, R72, R81 ;  /* 0x000000514846723e */ /* 0x000fe200000000ff */
[----:B-12---:R-:W-:Y:S06]  /*73a0*/  @!P0 BRA `(.L_x_29) ;  /* 0x0000000000048947 */ /* 0x006fec0003800000 */
[----:B------:R-:W-:Y:S01]  /*73b0*/  BPT.TRAP 0x1 ;  /* 0x000000040000795c */ /* 0x000fe20000300000 */
.L_x_29:
[----:B------:R-:W-:Y:S05]  /*73c0*/  @P2 BRA `(.L_x_30) ;  /* 0x0000000000082947 */ /* 0x000fea0003800000 */
[----:B------:R-:W1:Y:S02]  /*73d0*/  SYNCS.PHASECHK.TRANS64.TRYWAIT P2, [UR6+0x20200], R9 ;  /* 0x02020009ff0075a7 */ /* 0x000e640008040146 */
[----:B-1----:R-:W-:Y:S05]  /*73e0*/  @!P2 BRA `(.L_x_31) ;  /* 0x0000008c0098a947 */ /* 0x002fea0003800000 */
.L_x_30:
        /* <DEDUP_REMOVED lines=8> */
[----:B------:R-:W-:Y:S01]  /*7470*/  HGMMA.64x16x16.F32 R120, R24, gdesc[UR4].tnspB, R120, gsb0 ;  /* 0x4020000418787df0 */ /* 0x000fe20008000878 */
[----:B------:R-:W-:Y:S01]  /*7480*/  UMOV UR6, UR14 ;  /* 0x0000000e00067c82 */ /* 0x000fe20008000000 */
[----:B------:R-:W-:Y:S01]  /*7490*/  UMOV UR7, 0xc0000010 ;  /* 0xc000001000077882 */ /* 0x000fe20000000000 */
[----:B------:R-:W-:-:S02]  /*74a0*/  UIADD3 UR19, UR11, 0x400, URZ ;  /* 0x000004000b137890 */ /* 0x000fc4000fffe03f */
        /* <DEDUP_REMOVED lines=224> */
.L_x_32:
[----:B------:R-:W-:-:S04]  /*82b0*/  ULEA UR6, UR25, UR37, 0x3 ;  /* 0x0000002519067291 */ /* 0x000fc8000f8e183f */
[----:B------:R-:W-:-:S04]  /*82c0*/  UIADD3 UR6, UR6, 0x20228, URZ ;  /* 0x0002022806067890 */ /* 0x000fc8000fffe03f */
[----:B------:R-:W-:-:S09]  /*82d0*/  UPRMT UR6, URZ, 0x654, UR6 ;  /* 0x000006543f067896 */ /* 0x000fd20008000006 */
[----:B------:R-:W-:Y:S01]  /*82e0*/  SYNCS.ARRIVE.TRANS64.RED.A1T0 RZ, [UR6], RZ ;  /* 0x000000ffffff79a7 */ /* 0x000fe20008100406 */
[----:B------:R-:W-:Y:S05]  /*82f0*/  @P1 BRA `(.L_x_33) ;  /* 0x0000000000041947 */ /* 0x000fea0003800000 */
[----:B------:R-:W-:Y:S01]  /*8300*/  BPT.TRAP 0x1 ;  /* 0x000000040000795c */ /* 0x000fe20000300000 */
.L_x_33:
[----:B------:R-:W-:-:S04]  /*8310*/  UIADD3 UR25, UR25, 0x1, URZ ;  /* 0x0000000119197890 */ /* 0x000fc8000fffe03f */
[----:B------:R-:W-:-:S04]  /*8320*/  UISETP.NE.AND UP0, UPT, UR25, 0x5, UPT ;  /* 0x000000051900788c */ /* 0x000fc8000bf05270 */
[----:B------:R-:W-:Y:S01]  /*8330*/  USEL UR25, UR25, URZ, UP0 ;  /* 0x0000003f19197287 */ /* 0x000fe20008000000 */
[----:B------:R-:W-:Y:S11]  /*8340*/  @!P0 BRA `(.L_x_34) ;  /* 0x0000000000048947 */ /* 0x000ff60003800000 */
[----:B------:R-:W-:Y:S01]  /*8350*/  BPT.TRAP 0x1 ;  /* 0x000000040000795c */ /* 0x000fe20000300000 */
.L_x_34:
[----:B------:R-:W-:-:S04]  /*8360*/  ULEA UR6, UR25, UR37, 0x3 ;  /* 0x0000002519067291 */ /* 0x000fc8000f8e183f */
[----:B------:R-:W-:-:S04]  /*8370*/  UIADD3 UR6, UR6, 0x20228, URZ ;  /* 0x0002022806067890 */ /* 0x000fc8000fffe03f */
[----:B------:R-:W-:-:S09]  /*8380*/  UPRMT UR6, URZ, 0x654, UR6 ;  /* 0x000006543f067896 */ /* 0x000fd20008000006 */
[----:B------:R-:W-:Y:S01]  /*8390*/  SYNCS.ARRIVE.TRANS64.RED.A1T0 RZ, [UR6], RZ ;  /* 0x000000ffffff79a7 */ /* 0x000fe20008100406 */
[----:B------:R-:W-:Y:S05]  /*83a0*/  @P1 BRA `(.L_x_35) ;  /* 0x0000000000041947 */ /* 0x000fea0003800000 */
[----:B------:R-:W-:Y:S01]  /*83b0*/  BPT.TRAP 0x1 ;  /* 0x000000040000795c */ /* 0x000fe20000300000 */
.L_x_35:
[----:B------:R-:W-:Y:S01]  /*83c0*/  UIADD3 UR10, UR10, 0x1, URZ ;  /* 0x000000010a0a7890 */ /* 0x000fe2000fffe03f */
[C---:B------:R-:W-:Y:S01]  /*83d0*/  ISETP.GT.AND P2, PT, R7.reuse, 0x2, PT ;  /* 0x000000020700780c */ /* 0x040fe20003f44270 */
[----:B------:R-:W-:Y:S01]  /*83e0*/  UIADD3 UR25, UR25, 0x1, URZ ;  /* 0x0000000119197890 */ /* 0x000fe2000fffe03f */
[----:B------:R-:W-:Y:S01]  /*83f0*/  IADD3 R7, R7, -0x1, RZ ;  /* 0xffffffff07077810 */ /* 0x000fe20007ffe0ff */
[----:B------:R-:W-:Y:S01]  /*8400*/  UISETP.NE.AND UP1, UPT, UR10, 0x5, UPT ;  /* 0x000000050a00788c */ /* 0x000fe2000bf25270 */
[----:B------:R-:W-:Y:S01]  /*8410*/  VIADD R5, R5, 0x80 ;  /* 0x0000008005057836 */ /* 0x000fe20000000000 */
[----:B------:R-:W-:Y:S01]  /*8420*/  UISETP.NE.AND UP0, UPT, UR25, 0x5, UPT ;  /* 0x000000051900788c */ /* 0x000fe2000bf05270 */
[----:B-1----:R-:W-:Y:S01]  /*8430*/  IMAD.MOV.U32 R9, RZ, RZ, R4 ;  /* 0x000000ffff097224 */ /* 0x002fe200078e0004 */
[----:B------:R-:W-:Y:S01]  /*8440*/  USEL UR6, URZ, 0x1, UP1 ;  /* 0x000000013f067887 */ /* 0x000fe20008800000 */
[----:B------:R-:W-:Y:S01]  /*8450*/  MOV R11, R6 ;  /* 0x00000006000b7202 */ /* 0x000fe20000000f00 */
[----:B------:R-:W-:-:S02]  /*8460*/  USEL UR25, UR25, URZ, UP0 ;  /* 0x0000003f19197287 */ /* 0x000fc40008000000 */
[----:B------:R-:W-:Y:S02]  /*8470*/  USEL UR49, UR10, URZ, UP1 ;  /* 0x0000003f0a317287 */ /* 0x000fe40008800000 */
[----:B------:R-:W-:Y:S01]  /*8480*/  LOP3.LUT R19, R19, UR6, RZ, 0x3c, !PT ;  /* 0x0000000613137c12 */ /* 0x000fe2000f8e3cff */
[----:B------:R-:W-:Y:S09]  /*8490*/  @P2 BRA `(.L_x_36) ;  /* 0xffffffc800982947 */ /* 0x000ff2000383ffff */
.L_x_25:
[----:B------:R-:W-:-:S13]  /*84a0*/  ISETP.GE.AND P2, PT, R7, 0x1, PT ;  /* 0x000000010700780c */ /* 0x000fda0003f46270 */
[----:B------:R-:W-:Y:S05]  /*84b0*/  @!P2 BRA `(.L_x_37) ;  /* 0x0000003c00f8a947 */ /* 0x000fea0003800000 */
[----:B------:R-:W-:Y:S01]  /*84c0*/  IMAD.MOV.U32 R9, RZ, RZ, R4 ;  /* 0x000000ffff097224 */ /* 0x000fe200078e0004 */
[----:B------:R-:W-:Y:S01]  /*84d0*/  ULDC UR26, c[0x0][0x604] ;  /* 0x00018100001a7ab9 */ /* 0x000fe20000000800 */
[----:B------:R-:W-:-:S07]  /*84e0*/  IMAD.MOV.U32 R8, RZ, RZ, R6 ;  /* 0x000000ffff087224 */ /* 0x000fce00078e0006 */
.L_x_48:
[----:B------:R-:W-:Y:S05]  /*84f0*/  @!P0 BRA `(.L_x_38) ;  /* 0x0000000000048947 */ /* 0x000fea0003800000 */
[----:B------:R-:W-:Y:S01]  /*8500*/  BPT.TRAP 0x1 ;  /* 0x000000040000795c */ /* 0x000fe20000300000 */
.L_x_38:
[----:B------:R-:W-:Y:S01]  /*8510*/  ULEA UR6, UR49, UR37, 0x3 ;  /* 0x0000002531067291 */ /* 0x000fe2000f8e183f */
[----:B------:R-:W-:-:S08]  /*8520*/  SHF.L.U32 R4, R19, 0x1f, RZ ;  /* 0x0000001f13047819 */ /* 0x000fd000000006ff */
[----:B------:R-:W1:Y:S02]  /*8530*/  SYNCS.PHASECHK.TRANS64.TRYWAIT P2, [UR6+0x20200], R4 ;  /* 0x02020004ff0075a7 */ /* 0x000e640008040146 */
[----:B-1----:R-:W-:Y:S05]  /*8540*/  @!P2 BRA `(.L_x_39) ;  /* 0x0000007c0058a947 */ /* 0x002fea0003800000 */
.L_x_133:
        /* <DEDUP_REMOVED lines=32> */
.L_x_40:
[----:B------:R-:W-:Y:S01]  /*8750*/  LEA R152, R18, R23, 0x6 ;  /* 0x0000001712987211 */ /* 0x000fe200078e30ff */
[C---:B-1----:R-:W-:Y:S01]  /*8760*/  VIADD R4, R5.reuse, 0x1 ;  /* 0x0000000105047836 */ /* 0x042fe20000000000 */
[C---:B------:R-:W-:Y:S01]  /*8770*/  IADD3 R10, R5.reuse, 0x9, RZ ;  /* 0x00000009050a7810 */ /* 0x040fe20007ffe0ff */
[C---:B------:R-:W-:Y:S01]  /*8780*/  VIADD R6, R5.reuse, 0x8 ;  /* 0x0000000805067836 */ /* 0x040fe20000000000 */
[C---:B------:R-:W-:Y:S01]  /*8790*/  ISETP.GE.AND P2, PT, R152.reuse, R5, PT ;  /* 0x000000059800720c */ /* 0x040fe20003f46270 */
[C---:B------:R-:W-:Y:S01]  /*87a0*/  VIADD R11, R5.reuse, 0x10 ;  /* 0x00000010050b7836 */ /* 0x040fe20000000000 */
[----:B------:R-:W-:Y:S01]  /*87b0*/  ISETP.GE.AND P3, PT, R152, R4, PT ;  /* 0x000000049800720c */ /* 0x000fe20003f66270 */
[----:B------:R-:W-:Y:S01]  /*87c0*/  VIADD R129, R5, 0x29 ;  /* 0x0000002905817836 */ /* 0x000fe20000000000 */
[----:B------:R-:W-:Y:S01]  /*87d0*/  FSEL R24, R24, -INF , P2 ;  /* 0xff80000018187808 */ /* 0x000fe20001000000 */
[----:B------:R-:W-:Y:S01]  /*87e0*/  ULEA UR6, UR10, UR37, 0x3 ;  /* 0x000000250a067291 */ /* 0x000fe2000f8e183f */
[----:B------:R-:W-:-:S02]  /*87f0*/  ISETP.GE.AND P2, PT, R152, R6, PT ;  /* 0x000000069800720c */ /* 0x000fc40003f46270 */
[----:B------:R-:W-:Y:S02]  /*8800*/  FSEL R25, R25, -INF , P3 ;  /* 0xff80000019197808 */ /* 0x000fe40001800000 */
[----:B------:R-:W-:Y:S02]  /*8810*/  FMNMX R12, R24, R9, !PT ;  /* 0x00000009180c7209 */ /* 0x000fe40007800000 */
[----:B------:R-:W-:Y:S02]  /*8820*/  ISETP.GE.AND P3, PT, R152, R10, PT ;  /* 0x0000000a9800720c */ /* 0x000fe40003f66270 */
[----:B------:R-:W-:Y:S02]  /*8830*/  FSEL R28, R28, -INF , P2 ;  /* 0xff8000001c1c7808 */ /* 0x000fe40001000000 */
[----:B------:R-:W-:Y:S01]  /*8840*/  FMNMX R13, R25, R12, !PT ;  /* 0x0000000c190d7209 */ /* 0x000fe20007800000 */
[----:B------:R-:W-:Y:S01]  /*8850*/  VIADD R12, R5, 0x11 ;  /* 0x00000011050c7836 */ /* 0x000fe20000000000 */
[----:B------:R-:W-:-:S02]  /*8860*/  ISETP.GE.AND P2, PT, R152, R11, PT ;  /* 0x0000000b9800720c */ /* 0x000fc40003f46270 */
[----:B------:R-:W-:Y:S02]  /*8870*/  FSEL R29, R29, -INF , P3 ;  /* 0xff8000001d1d7808 */ /* 0x000fe40001800000 */
[----:B------:R-:W-:Y:S02]  /*8880*/  FMNMX R14, R28, R13, !PT ;  /* 0x0000000d1c0e7209 */ /* 0x000fe40007800000 */
[----:B------:R-:W-:Y:S02]  /*8890*/  IADD3 R13, R5, 0x18, RZ ;  /* 0x00000018050d7810 */ /* 0x000fe40007ffe0ff */
[----:B------:R-:W-:Y:S02]  /*88a0*/  ISETP.GE.AND P3, PT, R152, R12, PT ;  /* 0x0000000c9800720c */ /* 0x000fe40003f66270 */
[----:B------:R-:W-:Y:S02]  /*88b0*/  FSEL R32, R32, -INF , P2 ;  /* 0xff80000020207808 */ /* 0x000fe40001000000 */
[----:B------:R-:W-:Y:S01]  /*88c0*/  FMNMX R15, R29, R14, !PT ;  /* 0x0000000e1d0f7209 */ /* 0x000fe20007800000 */
[----:B------:R-:W-:Y:S01]  /*88d0*/  VIADD R14, R5, 0x19 ;  /* 0x00000019050e7836 */ /* 0x000fe20000000000 */
[----:B------:R-:W-:-:S02]  /*88e0*/  ISETP.GE.AND P2, PT, R152, R13, PT ;  /* 0x0000000d9800720c */ /* 0x000fc40003f46270 */
[----:B------:R-:W-:Y:S02]  /*88f0*/  FSEL R33, R33, -INF , P3 ;  /* 0xff80000021217808 */ /* 0x000fe40001800000 */
[----:B------:R-:W-:Y:S01]  /*8900*/  FMNMX R20, R32, R15, !PT ;  /* 0x0000000f20147209 */ /* 0x000fe20007800000 */
[----:B------:R-:W-:Y:S01]  /*8910*/  VIADD R15, R5, 0x20 ;  /* 0x00000020050f7836 */ /* 0x000fe20000000000 */
[----:B------:R-:W-:Y:S02]  /*8920*/  ISETP.GE.AND P3, PT, R152, R14, PT ;  /* 0x0000000e9800720c */ /* 0x000fe40003f66270 */
[----:B------:R-:W-:Y:S02]  /*8930*/  FSEL R36, R36, -INF , P2 ;  /* 0xff80000024247808 */ /* 0x000fe40001000000 */
[----:B------:R-:W-:Y:S02]  /*8940*/  FMNMX R21, R33, R20, !PT ;  /* 0x0000001421157209 */ /* 0x000fe40007800000 */
[----:B------:R-:W-:-:S02]  /*8950*/  IADD3 R20, R5, 0x21, RZ ;  /* 0x0000002105147810 */ /* 0x000fc40007ffe0ff */
[----:B------:R-:W-:Y:S02]  /*8960*/  ISETP.GE.AND P2, PT, R152, R15, PT ;  /* 0x0000000f9800720c */ /* 0x000fe40003f46270 */
[----:B------:R-:W-:Y:S02]  /*8970*/  FSEL R37, R37, -INF , P3 ;  /* 0xff80000025257808 */ /* 0x000fe40001800000 */
[----:B------:R-:W-:Y:S01]  /*8980*/  FMNMX R130, R36, R21, !PT ;  /* 0x0000001524827209 */ /* 0x000fe20007800000 */
[----:B------:R-:W-:Y:S01]  /*8990*/  VIADD R21, R5, 0x28 ;  /* 0x0000002805157836 */ /* 0x000fe20000000000 */
[----:B------:R-:W-:Y:S02]  /*89a0*/  ISETP.GE.AND P3, PT, R152, R20, PT ;  /* 0x000000149800720c */ /* 0x000fe40003f66270 */
[----:B------:R-:W-:Y:S02]  /*89b0*/  FSEL R40, R40, -INF , P2 ;  /* 0xff80000028287808 */ /* 0x000fe40001000000 */
[----:B------:R-:W-:-:S02]  /*89c0*/  FMNMX R131, R37, R130, !PT ;  /* 0x0000008225837209 */ /* 0x000fc40007800000 */
[----:B------:R-:W-:Y:S02]  /*89d0*/  ISETP.GE.AND P2, PT, R152, R21, PT ;  /* 0x000000159800720c */ /* 0x000fe40003f46270 */
[----:B------:R-:W-:Y:S02]  /*89e0*/  FSEL R41, R41, -INF , P3 ;  /* 0xff80000029297808 */ /* 0x000fe40001800000 */
[----:B------:R-:W-:Y:S01]  /*89f0*/  FMNMX R132, R40, R131, !PT ;  /* 0x0000008328847209 */ /* 0x000fe20007800000 */
[C---:B------:R-:W-:Y:S01]  /*8a00*/  VIADD R131, R5.reuse, 0x31 ;  /* 0x0000003105837836 */ /* 0x040fe20000000000 */
[----:B------:R-:W-:Y:S02]  /*8a10*/  IADD3 R130, R5, 0x30, RZ ;  /* 0x0000003005827810 */ /* 0x000fe40007ffe0ff */
[----:B------:R-:W-:Y:S02]  /*8a20*/  ISETP.GE.AND P3, PT, R152, R129, PT ;  /* 0x000000819800720c */ /* 0x000fe40003f66270 */
[----:B------:R-:W-:-:S02]  /*8a30*/  FSEL R44, R44, -INF , P2 ;  /* 0xff8000002c2c7808 */ /* 0x000fc40001000000 */
[----:B------:R-:W-:Y:S01]  /*8a40*/  FMNMX R133, R41, R132, !PT ;  /* 0x0000008429857209 */ /* 0x000fe20007800000 */
[----:B------:R-:W-:Y:S01]  /*8a50*/  VIADD R132, R5, 0x38 ;  /* 0x0000003805847836 */ /* 0x000fe20000000000 */
[----:B------:R-:W-:Y:S02]  /*8a60*/  ISETP.GE.AND P2, PT, R152, R130, PT ;  /* 0x000000829800720c */ /* 0x000fe40003f46270 */
[----:B------:R-:W-:Y:S02]  /*8a70*/  FSEL R45, R45, -INF , P3 ;  /* 0xff8000002d2d7808 */ /* 0x000fe40001800000 */
[----:B------:R-:W-:Y:S02]  /*8a80*/  FMNMX R134, R44, R133, !PT ;  /* 0x000000852c867209 */ /* 0x000fe40007800000 */
[----:B------:R-:W-:Y:S02]  /*8a90*/  ISETP.GE.AND P3, PT, R152, R131, PT ;  /* 0x000000839800720c */ /* 0x000fe40003f66270 */
[----:B------:R-:W-:-:S02]  /*8aa0*/  FSEL R48, R48, -INF , P2 ;  /* 0xff80000030307808 */ /* 0x000fc40001000000 */
[----:B------:R-:W-:Y:S01]  /*8ab0*/  FMNMX R135, R45, R134, !PT ;  /* 0x000000862d877209 */ /* 0x000fe20007800000 */
[C---:B------:R-:W-:Y:S01]  /*8ac0*/  VIADD R134, R5.reuse, 0x40 ;  /* 0x0000004005867836 */ /* 0x040fe20000000000 */
[----:B------:R-:W-:Y:S02]  /*8ad0*/  IADD3 R133, R5, 0x39, RZ ;  /* 0x0000003905857810 */ /* 0x000fe40007ffe0ff */
[----:B------:R-:W-:Y:S02]  /*8ae0*/  ISETP.GE.AND P2, PT, R152, R132, PT ;  /* 0x000000849800720c */ /* 0x000fe40003f46270 */
[----:B------:R-:W-:Y:S02]  /*8af0*/  FSEL R49, R49, -INF , P3 ;  /* 0xff80000031317808 */ /* 0x000fe40001800000 */
[----:B------:R-:W-:Y:S01]  /*8b00*/  FMNMX R136, R48, R135, !PT ;  /* 0x0000008730887209 */ /* 0x000fe20007800000 */
[----:B------:R-:W-:Y:S01]  /*8b10*/  VIADD R135, R5, 0x41 ;  /* 0x0000004105877836 */ /* 0x000fe20000000000 */
[----:B------:R-:W-:-:S02]  /*8b20*/  ISETP.GE.AND P3, PT, R152, R133, PT ;  /* 0x000000859800720c */ /* 0x000fc40003f66270 */
[----:B------:R-:W-:Y:S02]  /*8b30*/  FSEL R52, R52, -INF , P2 ;  /* 0xff80000034347808 */ /* 0x000fe40001000000 */
[----:B------:R-:W-:Y:S02]  /*8b40*/  FMNMX R137, R49, R136, !PT ;  /* 0x0000008831897209 */ /* 0x000fe40007800000 */
[----:B------:R-:W-:Y:S02]  /*8b50*/  ISETP.GE.AND P2, PT, R152, R134, PT ;  /* 0x000000869800720c */ /* 0x000fe40003f46270 */
[----:B------:R-:W-:Y:S02]  /*8b60*/  FSEL R53, R53, -INF , P3 ;  /* 0xff80000035357808 */ /* 0x000fe40001800000 */
[----:B------:R-:W-:Y:S01]  /*8b70*/  FMNMX R138, R52, R137, !PT ;  /* 0x00000089348a7209 */ /* 0x000fe20007800000 */
[C---:B------:R-:W-:Y:S01]  /*8b80*/  VIADD R137, R5.reuse, 0x49 ;  /* 0x0000004905897836 */ /* 0x040fe20000000000 */
        /* <DEDUP_REMOVED lines=51> */
[----:B------:R-:W-:Y:S02]  /*8ec0*/  FMNMX R151, R77, R150, !PT ;  /* 0x000000964d977209 */ /* 0x000fe40007800000 */
[----:B------:R-:W-:Y:S02]  /*8ed0*/  ISETP.GE.AND P2, PT, R152, R148, PT ;  /* 0x000000949800720c */ /* 0x000fe40003f46270 */
[----:B------:R-:W-:Y:S02]  /*8ee0*/  FSEL R81, R81, -INF , P3 ;  /* 0xff80000051517808 */ /* 0x000fe40001800000 */
[----:B------:R-:W-:Y:S02]  /*8ef0*/  FMNMX R150, R80, R151, !PT ;  /* 0x0000009750967209 */ /* 0x000fe40007800000 */
[C---:B------:R-:W-:Y:S01]  /*8f00*/  ISETP.GE.AND P3, PT, R152.reuse, R149, PT ;  /* 0x000000959800720c */ /* 0x040fe20003f66270 */
[----:B------:R-:W-:Y:S01]  /*8f10*/  VIADD R152, R152, 0x8 ;  /* 0x0000000898987836 */ /* 0x000fe20000000000 */
[----:B------:R-:W-:-:S02]  /*8f20*/  FSEL R84, R84, -INF , P2 ;  /* 0xff80000054547808 */ /* 0x000fc40001000000 */
[----:B------:R-:W-:Y:S02]  /*8f30*/  FMNMX R151, R81, R150, !PT ;  /* 0x0000009651977209 */ /* 0x000fe40007800000 */
[----:B------:R-:W-:Y:S02]  /*8f40*/  FSEL R85, R85, -INF , P3 ;  /* 0xff80000055557808 */ /* 0x000fe40001800000 */
[----:B------:R-:W-:Y:S02]  /*8f50*/  FMNMX R150, R84, R151, !PT ;  /* 0x0000009754967209 */ /* 0x000fe40007800000 */
[C---:B------:R-:W-:Y:S02]  /*8f60*/  ISETP.GE.AND P5, PT, R152.reuse, R4, PT ;  /* 0x000000049800720c */ /* 0x040fe40003fa6270 */
[----:B------:R-:W-:Y:S02]  /*8f70*/  FMNMX R150, R85, R150, !PT ;  /* 0x0000009655967209 */ /* 0x000fe40007800000 */
[----:B------:R-:W-:-:S02]  /*8f80*/  ISETP.GE.AND P6, PT, R152, R12, PT ;  /* 0x0000000c9800720c */ /* 0x000fc40003fc6270 */
[C---:B------:R-:W-:Y:S01]  /*8f90*/  ISETP.GE.AND P2, PT, R152.reuse, R10, PT ;  /* 0x0000000a9800720c */ /* 0x040fe20003f46270 */
[----:B------:R-:W1:Y:S01]  /*8fa0*/  SHFL.BFLY PT, R151, R150, 0x1, 0x1f ;  /* 0x0c201f0096977f89 */ /* 0x000e6200000e0000 */
[----:B------:R-:W-:Y:S02]  /*8fb0*/  FSEL R35, R35, -INF , P6 ;  /* 0xff80000023237808 */ /* 0x000fe40003000000 */
[C---:B------:R-:W-:Y:S02]  /*8fc0*/  ISETP.GE.AND P6, PT, R152.reuse, R21, PT ;  /* 0x000000159800720c */ /* 0x040fe40003fc6270 */
[----:B------:R-:W-:Y:S02]  /*8fd0*/  ISETP.GE.AND P4, PT, R152, R11, PT ;  /* 0x0000000b9800720c */ /* 0x000fe40003f86270 */
[----:B------:R-:W-:Y:S02]  /*8fe0*/  FSEL R46, R46, -INF , P6 ;  /* 0xff8000002e2e7808 */ /* 0x000fe40003000000 */
[----:B------:R-:W-:-:S02]  /*8ff0*/  ISETP.GE.AND P6, PT, R152, R133, PT ;  /* 0x000000859800720c */ /* 0x000fc40003fc6270 */
[----:B------:R-:W-:Y:S02]  /*9000*/  FSEL R31, R31, -INF , P2 ;  /* 0xff8000001f1f7808 */ /* 0x000fe40001000000 */
[C---:B------:R-:W-:Y:S02]  /*9010*/  ISETP.GE.AND P2, PT, R152.reuse, R15, PT ;  /* 0x0000000f9800720c */ /* 0x040fe40003f46270 */
[----:B------:R-:W-:Y:S02]  /*9020*/  FSEL R55, R55, -INF , P6 ;  /* 0xff80000037377808 */ /* 0x000fe40003000000 */
[----:B------:R-:W-:Y:S02]  /*9030*/  ISETP.GE.AND P3, PT, R152, R6, PT ;  /* 0x000000069800720c */ /* 0x000fe40003f66270 */
[----:B------:R-:W-:Y:S02]  /*9040*/  FSEL R34, R34, -INF , P4 ;  /* 0xff80000022227808 */ /* 0x000fe40002000000 */
[----:B------:R-:W-:-:S02]  /*9050*/  ISETP.GE.AND P4, PT, R152, R20, PT ;  /* 0x000000149800720c */ /* 0x000fc40003f86270 */
[----:B------:R-:W-:Y:S02]  /*9060*/  FSEL R42, R42, -INF , P2 ;  /* 0xff8000002a2a7808 */ /* 0x000fe40001000000 */
[----:B-1----:R-:W-:Y:S02]  /*9070*/  FMNMX R151, R150, R151, !PT ;  /* 0x0000009796977209 */ /* 0x002fe40007800000 */
[----:B------:R-:W-:Y:S02]  /*9080*/  ISETP.GE.AND P2, PT, R152, R131, PT ;  /* 0x000000839800720c */ /* 0x000fe40003f46270 */
[----:B------:R-:W-:Y:S01]  /*9090*/  FSEL R30, R30, -INF , P3 ;  /* 0xff8000001e1e7808 */ /* 0x000fe20001800000 */
[----:B------:R-:W1:Y:S01]  /*90a0*/  SHFL.BFLY PT, R4, R151, 0x2, 0x1f ;  /* 0x0c401f0097047f89 */ /* 0x000e6200000e0000 */
[----:B------:R-:W-:Y:S02]  /*90b0*/  ISETP.GE.AND P3, PT, R152, R14, PT ;  /* 0x0000000e9800720c */ /* 0x000fe40003f66270 */
[----:B------:R-:W-:-:S02]  /*90c0*/  FSEL R43, R43, -INF , P4 ;  /* 0xff8000002b2b7808 */ /* 0x000fc40002000000 */
[C---:B------:R-:W-:Y:S02]  /*90d0*/  ISETP.GE.AND P4, PT, R152.reuse, R132, PT ;  /* 0x000000849800720c */ /* 0x040fe40003f86270 */
[----:B------:R-:W-:Y:S02]  /*90e0*/  FSEL R27, R27, -INF , P5 ;  /* 0xff8000001b1b7808 */ /* 0x000fe40002800000 */
[----:B------:R-:W-:Y:S02]  /*90f0*/  FSEL R51, R51, -INF , P2 ;  /* 0xff80000033337808 */ /* 0x000fe40001000000 */
[C---:B------:R-:W-:Y:S02]  /*9100*/  ISETP.GE.AND P5, PT, R152.reuse, R13, PT ;  /* 0x0000000d9800720c */ /* 0x040fe40003fa6270 */
[----:B------:R-:W-:Y:S02]  /*9110*/  ISETP.GE.AND P2, PT, R152, R136, PT ;  /* 0x000000889800720c */ /* 0x000fe40003f46270 */
[----:B------:R-:W-:-:S02]  /*9120*/  FSEL R39, R39, -INF , P3 ;  /* 0xff80000027277808 */ /* 0x000fc40001800000 */
[----:B------:R-:W-:Y:S02]  /*9130*/  ISETP.GE.AND P3, PT, R152, R130, PT ;  /* 0x000000829800720c */ /* 0x000fe40003f66270 */
[----:B------:R-:W-:Y:S02]  /*9140*/  FSEL R54, R54, -INF , P4 ;  /* 0xff80000036367808 */ /* 0x000fe40002000000 */
[----:B------:R-:W-:Y:S02]  /*9150*/  ISETP.GE.AND P4, PT, R152, R137, PT ;  /* 0x000000899800720c */ /* 0x000fe40003f86270 */
[----:B------:R-:W-:Y:S02]  /*9160*/  FSEL R38, R38, -INF , P5 ;  /* 0xff80000026267808 */ /* 0x000fe40002800000 */
[----:B-1----:R-:W-:Y:S02]  /*9170*/  FMNMX R4, R151, R4, !PT ;  /* 0x0000000497047209 */ /* 0x002fe40007800000 */
[----:B------:R-:W-:-:S02]  /*9180*/  FSEL R62, R62, -INF , P2 ;  /* 0xff8000003e3e7808 */ /* 0x000fc40001000000 */
[----:B------:R-:W-:Y:S02]  /*9190*/  FSETP.NEU.AND P6, PT, R4, -INF , PT ;  /* 0xff8000000400780b */ /* 0x000fe40003fcd000 */
[----:B------:R-:W-:Y:S02]  /*91a0*/  ISETP.GE.AND P5, PT, R152, R129, PT ;  /* 0x000000819800720c */ /* 0x000fe40003fa6270 */
[----:B------:R-:W-:Y:S02]  /*91b0*/  FSEL R10, R4, RZ, P6 ;  /* 0x000000ff040a7208 */ /* 0x000fe40003000000 */
[C---:B------:R-:W-:Y:S02]  /*91c0*/  ISETP.GE.AND P6, PT, R152.reuse, R139, PT ;  /* 0x0000008b9800720c */ /* 0x040fe40003fc6270 */
[----:B------:R-:W-:Y:S01]  /*91d0*/  ISETP.GE.AND P2, PT, R152, R140, PT ;  /* 0x0000008c9800720c */ /* 0x000fe20003f46270 */
[----:B------:R-:W-:Y:S01]  /*91e0*/  FMUL R20, R10, UR26 ;  /* 0x0000001a0a147c20 */ /* 0x000fe20008400000 */
[----:B------:R-:W-:Y:S01]  /*91f0*/  FSEL R50, R50, -INF , P3 ;  /* 0xff80000032327808 */ /* 0x000fe20001800000 */
[----:B------:R-:W-:Y:S01]  /*9200*/  FADD R10, -R10, R9 ;  /* 0x000000090a0a7221 */ /* 0x000fe20000000100 */
[----:B------:R-:W-:Y:S01]  /*9210*/  ISETP.GE.AND P3, PT, R152, R135, PT ;  /* 0x000000879800720c */ /* 0x000fe20003f66270 */
[--C-:B------:R-:W-:Y:S01]  /*9220*/  FFMA R24, R24, UR26, -R20.reuse ;  /* 0x0000001a18187c23 */ /* 0x100fe20008000814 */
[----:B------:R-:W-:Y:S01]  /*9230*/  FSEL R63, R63, -INF , P4 ;  /* 0xff8000003f3f7808 */ /* 0x000fe20002000000 */
[--C-:B------:R-:W-:Y:S01]  /*9240*/  FFMA R11, R25, UR26, -R20.reuse ;  /* 0x0000001a190b7c23 */ /* 0x100fe20008000814 */
[----:B------:R-:W-:Y:S01]  /*9250*/  FSEL R67, R67, -INF , P6 ;  /* 0xff80000043437808 */ /* 0x000fe20003000000 */
[--C-:B------:R-:W-:Y:S01]  /*9260*/  FFMA R28, R28, UR26, -R20.reuse ;  /* 0x0000001a1c1c7c23 */ /* 0x100fe20008000814 */
[----:B------:R-:W-:Y:S01]  /*9270*/  ISETP.GE.AND P4, PT, R152, R142, PT ;  /* 0x0000008e9800720c */ /* 0x000fe20003f86270 */
[--C-:B------:R-:W-:Y:S01]  /*9280*/  FFMA R32, R32, UR26, -R20.reuse ;  /* 0x0000001a20207c23 */ /* 0x100fe20008000814 */
        /* <DEDUP_REMOVED lines=8> */
[----:B------:R-:W-:Y:S01]  /*9310*/  FSETP.GEU.AND P2, PT, R24, -126, PT ;  /* 0xc2fc00001800780b */ /* 0x000fe20003f4e000 */
[--C-:B------:R-:W-:Y:S01]  /*9320*/  FFMA R14, R44, UR26, -R20.reuse ;  /* 0x0000001a2c0e7c23 */ /* 0x100fe20008000814 */
[----:B------:R-:W-:Y:S01]  /*9330*/  FSEL R59, R59, -INF , P3 ;  /* 0xff8000003b3b7808 */ /* 0x000fe20001800000 */
        /* <DEDUP_REMOVED lines=10> */
[----:B------:R-:W-:Y:S01]  /*93e0*/  @!P2 FMUL R24, R24, 0.5 ;  /* 0x3f0000001818a820 */ /* 0x000fe20000400000 */
[----:B------:R-:W-:Y:S01]  /*93f0*/  FSEL R58, R58, -INF , P5 ;  /* 0xff8000003a3a7808 */ /* 0x000fe20002800000 */
[----:B------:R-:W-:Y:S01]  /*9400*/  FFMA R85, R85, UR26, -R20 ;  /* 0x0000001a55557c23 */ /* 0x000fe20008000814 */
[----:B------:R-:W-:Y:S01]  /*9410*/  ISETP.GE.AND P5, PT, R152, R138, PT ;  /* 0x0000008a9800720c */ /* 0x000fe20003fa6270 */
[----:B------:R-:W-:Y:S01]  /*9420*/  FMUL R10, R10, UR26 ;  /* 0x0000001a0a0a7c20 */ /* 0x000fe20008400000 */
[----:B------:R-:W-:Y:S01]  /*9430*/  FSEL R71, R71, -INF , P3 ;  /* 0xff80000047477808 */ /* 0x000fe20001800000 */
[----:B------:R-:W1:Y:S01]  /*9440*/  MUFU.EX2 R24, R24 ;  /* 0x0000001800187308 */ /* 0x000e620000000800 */
[----:B------:R-:W-:-:S02]  /*9450*/  ISETP.GE.AND P3, PT, R152, R145, PT ;  /* 0x000000919800720c */ /* 0x000fc40003f66270 */
[----:B------:R-:W-:Y:S02]  /*9460*/  FSEL R82, R82, -INF , P4 ;  /* 0xff80000052527808 */ /* 0x000fe40002000000 */
[----:B------:R-:W-:Y:S01]  /*9470*/  ISETP.GE.AND P4, PT, R152, R5, PT ;  /* 0x000000059800720c */ /* 0x000fe20003f86270 */
[----:B------:R-:W-:Y:S01]  /*9480*/  @!P6 FMUL R11, R11, 0.5 ;  /* 0x3f0000000b0be820 */ /* 0x000fe20000400000 */
[----:B------:R-:W-:Y:S02]  /*9490*/  FSEL R66, R66, -INF , P5 ;  /* 0xff80000042427808 */ /* 0x000fe40002800000 */
[C---:B------:R-:W-:Y:S02]  /*94a0*/  ISETP.GE.AND P5, PT, R152.reuse, R143, PT ;  /* 0x0000008f9800720c */ /* 0x040fe40003fa6270 */
[----:B------:R-:W-:Y:S01]  /*94b0*/  FSEL R79, R79, -INF , P3 ;  /* 0xff8000004f4f7808 */ /* 0x000fe20001800000 */
[----:B------:R-:W2:Y:S01]  /*94c0*/  MUFU.EX2 R11, R11 ;  /* 0x0000000b000b7308 */ /* 0x000ea20000000800 */
[----:B------:R-:W-:-:S02]  /*94d0*/  ISETP.GE.AND P3, PT, R152, R148, PT ;  /* 0x000000949800720c */ /* 0x000fc40003f66270 */
[----:B------:R-:W-:Y:S02]  /*94e0*/  FSEL R129, R26, -INF , P4 ;  /* 0xff8000001a817808 */ /* 0x000fe40002000000 */
[----:B------:R-:W-:Y:S01]  /*94f0*/  FSEL R75, R75, -INF , P5 ;  /* 0xff8000004b4b7808 */ /* 0x000fe20002800000 */
[----:B-1----:R-:W-:Y:S01]  /*9500*/  @!P2 FMUL R24, R24, R24 ;  /* 0x000000181818a220 */ /* 0x002fe20000400000 */
[----:B------:R-:W-:Y:S02]  /*9510*/  ISETP.GE.AND P5, PT, R152, R147, PT ;  /* 0x000000939800720c */ /* 0x000fe40003fa6270 */
[----:B------:R-:W-:Y:S02]  /*9520*/  FSEL R86, R86, -INF , P3 ;  /* 0xff80000056567808 */ /* 0x000fe40001800000 */
[----:B------:R-:W-:Y:S02]  /*9530*/  FMNMX R6, R129, R8, !PT ;  /* 0x0000000881067209 */ /* 0x000fe40007800000 */
[----:B------:R-:W-:-:S02]  /*9540*/  ISETP.GE.AND P3, PT, R152, R149, PT ;  /* 0x000000959800720c */ /* 0x000fc40003f66270 */
[----:B------:R-:W-:Y:S02]  /*9550*/  FSEL R83, R83, -INF , P5 ;  /* 0xff80000053537808 */ /* 0x000fe40002800000 */
[----:B------:R-:W-:Y:S01]  /*9560*/  FSETP.GEU.AND P5, PT, R28, -126, PT ;  /* 0xc2fc00001c00780b */ /* 0x000fe20003fae000 */
[----:B--2---:R-:W-:Y:S01]  /*9570*/  @!P6 FMUL R11, R11, R11 ;  /* 0x0000000b0b0be220 */ /* 0x004fe20000400000 */
[----:B------:R-:W-:Y:S02]  /*9580*/  FMNMX R21, R27, R6, !PT ;  /* 0x000000061b157209 */ /* 0x000fe40007800000 */
[----:B------:R-:W-:Y:S02]  /*9590*/  FSEL R87, R87, -INF , P3 ;  /* 0xff80000057577808 */ /* 0x000fe40001800000 */
[----:B------:R-:W-:Y:S02]  /*95a0*/  FSETP.GEU.AND P3, PT, R32, -126, PT ;  /* 0xc2fc00002000780b */ /* 0x000fe40003f6e000 */
[----:B------:R-:W-:-:S02]  /*95b0*/  FMNMX R6, R30, R21, !PT ;  /* 0x000000151e067209 */ /* 0x000fc40007800000 */
[----:B------:R-:W-:Y:S02]  /*95c0*/  FSETP.GEU.AND P4, PT, R13, -126, PT ;  /* 0xc2fc00000d00780b */ /* 0x000fe40003f8e000 */
[----:B------:R-:W-:Y:S01]  /*95d0*/  FMNMX R21, R31, R6, !PT ;  /* 0x000000061f157209 */ /* 0x000fe20007800000 */
[----:B------:R-:W-:Y:S01]  /*95e0*/  @!P5 FMUL R28, R28, 0.5 ;  /* 0x3f0000001c1cd820 */ /* 0x000fe20000400000 */
[----:B------:R-:W-:Y:S02]  /*95f0*/  FSETP.GEU.AND P2, PT, R15, -126, PT ;  /* 0xc2fc00000f00780b */ /* 0x000fe40003f4e000 */
[----:B------:R-:W-:Y:S01]  /*9600*/  FMNMX R6, R34, R21, !PT ;  /* 0x0000001522067209 */ /* 0x000fe20007800000 */
[----:B------:R-:W1:Y:S01]  /*9610*/  MUFU.EX2 R26, R28 ;  /* 0x0000001c001a7308 */ /* 0x000e620000000800 */
[----:B------:R-:W-:Y:S01]  /*9620*/  FSETP.GEU.AND P6, PT, R12, -126, PT ;  /* 0xc2fc00000c00780b */ /* 0x000fe20003fce000 */
[----:B------:R-:W-:Y:S01]  /*9630*/  @!P3 FMUL R32, R32, 0.5 ;  /* 0x3f0000002020b820 */ /* 0x000fe20000400000 */
[----:B------:R-:W-:Y:S01]  /*9640*/  FMNMX R25, R35, R6, !PT ;  /* 0x0000000623197209 */ /* 0x000fe20007800000 */
[----:B------:R-:W-:-:S02]  /*9650*/  FFMA R21, R37, UR26, -R20 ;  /* 0x0000001a25157c23 */ /* 0x000fc40008000814 */
[----:B------:R-:W-:Y:S01]  /*9660*/  @!P4 FMUL R13, R13, 0.5 ;  /* 0x3f0000000d0dc820 */ /* 0x000fe20000400000 */
[----:B------:R-:W-:Y:S01]  /*9670*/  FMNMX R6, R38, R25, !PT ;  /* 0x0000001926067209 */ /* 0x000fe20007800000 */
[----:B------:R-:W2:Y:S02]  /*9680*/  MUFU.EX2 R28, R32 ;  /* 0x00000020001c7308 */ /* 0x000ea40000000800 */
[----:B------:R-:W-:Y:S01]  /*9690*/  @!P2 FMUL R15, R15, 0.5 ;  /* 0x3f0000000f0fa820 */ /* 0x000fe20000400000 */
[----:B------:R-:W-:-:S03]  /*96a0*/  FMNMX R25, R39, R6, !PT ;  /* 0x0000000627197209 */ /* 0x000fc60007800000 */
[----:B------:R-:W-:Y:S01]  /*96b0*/  @!P6 FMUL R12, R12, 0.5 ;  /* 0x3f0000000c0ce820 */ /* 0x000fe20000400000 */
[----:B------:R-:W-:Y:S01]  /*96c0*/  FMNMX R6, R42, R25, !PT ;  /* 0x000000192a067209 */ /* 0x000fe20007800000 */
[----:B------:R-:W3:Y:S01]  /*96d0*/  MUFU.EX2 R13, R13 ;  /* 0x0000000d000d7308 */ /* 0x000ee20000000800 */
[----:B------:R-:W-:Y:S01]  /*96e0*/  FFMA R25, R41, UR26, -R20 ;  /* 0x0000001a29197c23 */ /* 0x000fe20008000814 */
[----:B-1----:R-:W-:Y:S01]  /*96f0*/  @!P5 FMUL R26, R26, R26 ;  /* 0x0000001a1a1ad220 */ /* 0x002fe20000400000 */
[----:B------:R-:W-:Y:S02]  /*9700*/  FMNMX R29, R43, R6, !PT ;  /* 0x000000062b1d7209 */ /* 0x000fe40007800000 */
[----:B------:R-:W-:Y:S02]  /*9710*/  FSETP.GEU.AND P5, PT, R21, -126, PT ;  /* 0xc2fc00001500780b */ /* 0x000fe40003fae000 */
[----:B------:R-:W-:Y:S01]  /*9720*/  FMNMX R6, R46, R29, !PT ;  /* 0x0000001d2e067209 */ /* 0x000fe20007800000 */
        /* <DEDUP_REMOVED lines=9> */
[----:B------:R-:W-:Y:S01]  /*97c0*/  FMNMX R33, R51, R6, !PT ;  /* 0x0000000633217209 */ /* 0x000fe20007800000 */
[----:B------:R-:W-:Y:S01]  /*97d0*/  FFMA R29, R45, UR26, -R20 ;  /* 0x0000001a2d1d7c23 */ /* 0x000fe20008000814 */
[----:B------:R-:W-:Y:S02]  /*97e0*/  @!P3 FMUL R25, R25, 0.5 ;  /* 0x3f0000001919b820 */ /* 0x000fe40000400000 */
[----:B------:R-:W-:Y:S01]  /*97f0*/  FMNMX R6, R54, R33, !PT ;  /* 0x0000002136067209 */ /* 0x000fe20007800000 */
[----:B-1----:R-:W-:Y:S01]  /*9800*/  @!P2 FMUL R15, R15, R15 ;  /* 0x0000000f0f0fa220 */ /* 0x002fe20000400000 */
[----:B------:R-:W-:Y:S01]  /*9810*/  FSETP.GEU.AND P2, PT, R14, -126, PT ;  /* 0xc2fc00000e00780b */ /* 0x000fe20003f4e000 */
[----:B------:R-:W1:Y:S01]  /*9820*/  MUFU.EX2 R21, R21 ;  /* 0x0000001500157308 */ /* 0x000e620000000800 */
[----:B------:R-:W-:-:S03]  /*9830*/  FMNMX R33, R55, R6, !PT ;  /* 0x0000000637217209 */ /* 0x000fc60007800000 */
[----:B------:R-:W-:Y:S01]  /*9840*/  @!P4 FMUL R40, R40, 0.5 ;  /* 0x3f0000002828c820 */ /* 0x000fe20000400000 */
[----:B--2---:R-:W-:Y:S01]  /*9850*/  @!P6 FMUL R12, R12, R12 ;  /* 0x0000000c0c0ce220 */ /* 0x004fe20000400000 */
[----:B------:R-:W-:Y:S02]  /*9860*/  FSETP.GEU.AND P6, PT, R29, -126, PT ;  /* 0xc2fc00001d00780b */ /* 0x000fe40003fce000 */
[----:B------:R-:W2:Y:S01]  /*9870*/  MUFU.EX2 R25, R25 ;  /* 0x0000001900197308 */ /* 0x000ea20000000800 */
[----:B------:R-:W-:Y:S01]  /*9880*/  FMNMX R6, R58, R33, !PT ;  /* 0x000000213a067209 */ /* 0x000fe20007800000 */
[----:B------:R-:W-:Y:S02]  /*9890*/  FFMA R33, R49, UR26, -R20 ;  /* 0x0000001a31217c23 */ /* 0x000fe40008000814 */
[----:B------:R-:W-:Y:S01]  /*98a0*/  @!P2 FMUL R14, R14, 0.5 ;  /* 0x3f0000000e0ea820 */ /* 0x000fe20000400000 */
[----:B------:R-:W-:-:S03]  /*98b0*/  FMNMX R37, R59, R6, !PT ;  /* 0x000000063b257209 */ /* 0x000fc60007800000 */
[----:B------:R3:W4:Y:S01]  /*98c0*/  MUFU.EX2 R32, R40 ;  /* 0x0000002800207308 */ /* 0x0007220000000800 */
[----:B------:R-:W-:Y:S01]  /*98d0*/  FMNMX R6, R62, R37, !PT ;  /* 0x000000253e067209 */ /* 0x000fe20007800000 */
[--C-:B------:R-:W-:Y:S01]  /*98e0*/  FFMA R37, R52, UR26, -R20.reuse ;  /* 0x0000001a34257c23 */ /* 0x100fe20008000814 */
[----:B------:R-:W-:Y:S01]  /*98f0*/  @!P6 FMUL R29, R29, 0.5 ;  /* 0x3f0000001d1de820 */ /* 0x000fe20000400000 */
[----:B-1----:R-:W-:Y:S01]  /*9900*/  @!P5 FMUL R21, R21, R21 ;  /* 0x000000151515d220 */ /* 0x002fe20000400000 */
[----:B------:R-:W-:Y:S01]  /*9910*/  FSETP.GEU.AND P5, PT, R36, -126, PT ;  /* 0xc2fc00002400780b */ /* 0x000fe20003fae000 */
[--C-:B------:R-:W-:Y:S01]  /*9920*/  FFMA R52, R65, UR26, -R20.reuse ;  /* 0x0000001a41347c23 */ /* 0x100fe20008000814 */
[----:B------:R-:W-:Y:S01]  /*9930*/  FMNMX R41, R63, R6, !PT ;  /* 0x000000063f297209 */ /* 0x000fe20007800000 */
[----:B------:R-:W1:Y:S01]  /*9940*/  MUFU.EX2 R14, R14 ;  /* 0x0000000e000e7308 */ /* 0x000e620000000800 */
[----:B--2---:R-:W-:Y:S01]  /*9950*/  @!P3 FMUL R25, R25, R25 ;  /* 0x000000191919b220 */ /* 0x004fe20000400000 */
[----:B------:R-:W-:Y:S01]  /*9960*/  FSETP.GEU.AND P3, PT, R37, -126, PT ;  /* 0xc2fc00002500780b */ /* 0x000fe20003f6e000 */
[--C-:B---3--:R-:W-:Y:S01]  /*9970*/  FFMA R40, R53, UR26, -R20.reuse ;  /* 0x0000001a35287c23 */ /* 0x108fe20008000814 */
[----:B------:R-:W-:Y:S01]  /*9980*/  FMNMX R6, R66, R41, !PT ;  /* 0x0000002942067209 */ /* 0x000fe20007800000 */
[--C-:B------:R-:W-:Y:S01]  /*9990*/  FFMA R53, R68, UR26, -R20.reuse ;  /* 0x0000001a44357c23 */ /* 0x100fe20008000814 */
[--C-:B------:R-:W-:Y:S01]  /*99a0*/  FFMA R65, R80, UR26, -R20.reuse ;  /* 0x0000001a50417c23 */ /* 0x100fe20008000814 */
[----:B------:R-:W-:Y:S01]  /*99b0*/  FFMA R68, R84, UR26, -R20 ;  /* 0x0000001a54447c23 */ /* 0x000fe20008000814 */
[----:B------:R-:W2:Y:S01]  /*99c0*/  MUFU.EX2 R29, R29 ;  /* 0x0000001d001d7308 */ /* 0x000ea20000000800 */
[----:B----4-:R-:W-:Y:S01]  /*99d0*/  @!P4 FMUL R32, R32, R32 ;  /* 0x000000202020c220 */ /* 0x010fe20000400000 */
[----:B------:R-:W-:Y:S01]  /*99e0*/  FSETP.GEU.AND P4, PT, R33, -126, PT ;  /* 0xc2fc00002100780b */ /* 0x000fe20003f8e000 */
[----:B------:R-:W-:Y:S01]  /*99f0*/  @!P5 FMUL R36, R36, 0.5 ;  /* 0x3f0000002424d820 */ /* 0x000fe20000400000 */
[----:B------:R-:W-:-:S03]  /*9a00*/  FMNMX R41, R67, R6, !PT ;  /* 0x0000000643297209 */ /* 0x000fc60007800000 */
[----:B------:R-:W-:Y:S01]  /*9a10*/  @!P3 FMUL R37, R37, 0.5 ;  /* 0x3f0000002525b820 */ /* 0x000fe20000400000 */
[----:B------:R-:W-:Y:S01]  /*9a20*/  FMNMX R6, R70, R41, !PT ;  /* 0x0000002946067209 */ /* 0x000fe20007800000 */
[--C-:B------:R-:W-:Y:S01]  /*9a30*/  FFMA R41, R56, UR26, -R20.reuse ;  /* 0x0000001a38297c23 */ /* 0x100fe20008000814 */
[----:B-1----:R-:W-:Y:S01]  /*9a40*/  @!P2 FMUL R14, R14, R14 ;  /* 0x0000000e0e0ea220 */ /* 0x002fe20000400000 */
[----:B------:R-:W-:Y:S01]  /*9a50*/  FSETP.GEU.AND P2, PT, R40, -126, PT ;  /* 0xc2fc00002800780b */ /* 0x000fe20003f4e000 */
[----:B------:R-:W1:Y:S01]  /*9a60*/  MUFU.EX2 R36, R36 ;  /* 0x0000002400247308 */ /* 0x000e620000000800 */
[----:B------:R-:W-:Y:S01]  /*9a70*/  FMNMX R45, R71, R6, !PT ;  /* 0x00000006472d7209 */ /* 0x000fe20007800000 */
[----:B------:R-:W-:Y:S01]  /*9a80*/  FFMA R56, R69, UR26, -R20 ;  /* 0x0000001a45387c23 */ /* 0x000fe20008000814 */
[----:B------:R-:W-:Y:S01]  /*9a90*/  @!P4 FMUL R33, R33, 0.5 ;  /* 0x3f0000002121c820 */ /* 0x000fe20000400000 */
[----:B--2---:R-:W-:Y:S01]  /*9aa0*/  @!P6 FMUL R29, R29, R29 ;  /* 0x0000001d1d1de220 */ /* 0x004fe20000400000 */
[----:B------:R-:W-:-:S03]  /*9ab0*/  FSETP.GEU.AND P6, PT, R41, -126, PT ;  /* 0xc2fc00002900780b */ /* 0x000fc60003fce000 */
[----:B------:R-:W2:Y:S01]  /*9ac0*/  MUFU.EX2 R37, R37 ;  /* 0x0000002500257308 */ /* 0x000ea20000000800 */
[----:B------:R-:W-:-:S03]  /*9ad0*/  FMNMX R6, R74, R45, !PT ;  /* 0x0000002d4a067209 */ /* 0x000fc60007800000 */
[----:B------:R-:W-:Y:S01]  /*9ae0*/  @!P2 FMUL R40, R40, 0.5 ;  /* 0x3f0000002828a820 */ /* 0x000fe20000400000 */
[----:B------:R-:W-:-:S03]  /*9af0*/  FMNMX R45, R75, R6, !PT ;  /* 0x000000064b2d7209 */ /* 0x000fc60007800000 */
[----:B------:R-:W3:Y:S01]  /*9b00*/  MUFU.EX2 R33, R33 ;  /* 0x0000002100217308 */ /* 0x000ee20000000800 */
[----:B------:R-:W-:Y:S01]  /*9b10*/  FMNMX R6, R78, R45, !PT ;  /* 0x0000002d4e067209 */ /* 0x000fe20007800000 */
[----:B-1----:R-:W-:Y:S01]  /*9b20*/  @!P5 FMUL R36, R36, R36 ;  /* 0x000000242424d220 */ /* 0x002fe20000400000 */
[----:B------:R-:W-:Y:S01]  /*9b30*/  @!P6 FMUL R41, R41, 0.5 ;  /* 0x3f0000002929e820 */ /* 0x000fe20000400000 */
[----:B------:R-:W-:Y:S01]  /*9b40*/  FSETP.GEU.AND P5, PT, R44, -126, PT ;  /* 0xc2fc00002c00780b */ /* 0x000fe20003fae000 */
[--C-:B------:R-:W-:Y:S01]  /*9b50*/  FFMA R45, R60, UR26, -R20.reuse ;  /* 0x0000001a3c2d7c23 */ /* 0x100fe20008000814 */
[----:B------:R-:W-:Y:S01]  /*9b60*/  FMNMX R49, R79, R6, !PT ;  /* 0x000000064f317209 */ /* 0x000fe20007800000 */
[----:B------:R-:W-:Y:S01]  /*9b70*/  FFMA R60, R73, UR26, -R20 ;  /* 0x0000001a493c7c23 */ /* 0x000fe20008000814 */
        /* <DEDUP_REMOVED lines=10> */
[--C-:B------:R-:W-:Y:S01]  /*9c20*/  FFMA R49, R64, UR26, -R20.reuse ;  /* 0x0000001a40317c23 */ /* 0x100fe20008000814 */
[----:B------:R-:W-:Y:S01]  /*9c30*/  @!P3 FMUL R48, R48, 0.5 ;  /* 0x3f0000003030b820 */ /* 0x000fe20000400000 */
[----:B------:R-:W-:Y:S01]  /*9c40*/  FFMA R64, R77, UR26, -R20 ;  /* 0x0000001a4d407c23 */ /* 0x000fe20008000814 */
[----:B-1----:R-:W-:Y:S01]  /*9c50*/  @!P2 FMUL R40, R40, R40 ;  /* 0x000000282828a220 */ /* 0x002fe20000400000 */
[----:B------:R-:W1:Y:S01]  /*9c60*/  MUFU.EX2 R44, R44 ;  /* 0x0000002c002c7308 */ /* 0x000e620000000800 */
[----:B------:R-:W-:-:S02]  /*9c70*/  FSETP.GEU.AND P2, PT, R49, -126, PT ;  /* 0xc2fc00003100780b */ /* 0x000fc40003f4e000 */
[----:B------:R-:W-:-:S03]  /*9c80*/  FMNMX R6, R87, R6, !PT ;  /* 0x0000000657067209 */ /* 0x000fc60007800000 */
[----:B------:R-:W-:Y:S01]  /*9c90*/  @!P4 FMUL R45, R45, 0.5 ;  /* 0x3f0000002d2dc820 */ /* 0x000fe20000400000 */
[----:B--2---:R-:W-:Y:S01]  /*9ca0*/  @!P6 FMUL R41, R41, R41 ;  /* 0x000000292929e220 */ /* 0x004fe20000400000 */
[----:B------:R-:W2:Y:S01]  /*9cb0*/  MUFU.EX2 R48, R48 ;  /* 0x0000003000307308 */ /* 0x000ea20000000800 */
[----:B------:R-:W-:Y:S01]  /*9cc0*/  FSETP.GEU.AND P6, PT, R52, -126, PT ;  /* 0xc2fc00003400780b */ /* 0x000fe20003fce000 */
[----:B------:R-:W3:Y:S04]  /*9cd0*/  SHFL.BFLY PT, R61, R6, 0x1, 0x1f ;  /* 0x0c201f00063d7f89 */ /* 0x000ee800000e0000 */
[----:B------:R-:W-:Y:S02]  /*9ce0*/  @!P2 FMUL R49, R49, 0.5 ;  /* 0x3f0000003131a820 */ /* 0x000fe40000400000 */
[----:B------:R-:W4:Y:S01]  /*9cf0*/  MUFU.EX2 R45, R45 ;  /* 0x0000002d002d7308 */ /* 0x000f220000000800 */
[----:B-1----:R-:W-:Y:S01]  /*9d00*/  @!P5 FMUL R44, R44, R44 ;  /* 0x0000002c2c2cd220 */ /* 0x002fe20000400000 */
[----:B------:R-:W-:-:S04]  /*9d10*/  FSETP.GEU.AND P5, PT, R53, -126, PT ;  /* 0xc2fc00003500780b */ /* 0x000fc80003fae000 */
[----:B------:R-:W-:Y:S02]  /*9d20*/  @!P6 FMUL R52, R52, 0.5 ;  /* 0x3f0000003434e820 */ /* 0x000fe40000400000 */
[----:B------:R-:W1:Y:S01]  /*9d30*/  MUFU.EX2 R49, R49 ;  /* 0x0000003100317308 */ /* 0x000e620000000800 */
[----:B--2---:R-:W-:Y:S01]  /*9d40*/  @!P3 FMUL R48, R48, R48 ;  /* 0x000000303030b220 */ /* 0x004fe20000400000 */
[----:B------:R-:W-:-:S05]  /*9d50*/  FSETP.GEU.AND P3, PT, R57, -126, PT ;  /* 0xc2fc00003900780b */ /* 0x000fca0003f6e000 */
[----:B------:R-:W-:Y:S01]  /*9d60*/  @!P5 FMUL R53, R53, 0.5 ;  /* 0x3f0000003535d820 */ /* 0x000fe20000400000 */
[----:B------:R-:W2:Y:S01]  /*9d70*/  MUFU.EX2 R52, R52 ;  /* 0x0000003400347308 */ /* 0x000ea20000000800 */
[----:B----4-:R-:W-:Y:S01]  /*9d80*/  @!P4 FMUL R45, R45, R45 ;  /* 0x0000002d2d2dc220 */ /* 0x010fe20000400000 */
[----:B------:R-:W-:Y:S02]  /*9d90*/  FSETP.GEU.AND P4, PT, R56, -126, PT ;  /* 0xc2fc00003800780b */ /* 0x000fe40003f8e000 */
[----:B---3--:R-:W-:Y:S01]  /*9da0*/  FMNMX R6, R6, R61, !PT ;  /* 0x0000003d06067209 */ /* 0x008fe20007800000 */
[----:B------:R-:W-:Y:S02]  /*9db0*/  FFMA R61, R76, UR26, -R20 ;  /* 0x0000001a4c3d7c23 */ /* 0x000fe40008000814 */
[----:B------:R-:W-:Y:S01]  /*9dc0*/  @!P3 FMUL R57, R57, 0.5 ;  /* 0x3f0000003939b820 */ /* 0x000fe20000400000 */
[----:B------:R-:W3:Y:S01]  /*9dd0*/  MUFU.EX2 R53, R53 ;  /* 0x0000003500357308 */ /* 0x000ee20000000800 */
[----:B-1----:R-:W-:Y:S01]  /*9de0*/  @!P2 FMUL R49, R49, R49 ;  /* 0x000000313131a220 */ /* 0x002fe20000400000 */
[----:B------:R-:W-:Y:S01]  /*9df0*/  FSETP.GEU.AND P2, PT, R60, -126, PT ;  /* 0xc2fc00003c00780b */ /* 0x000fe20003f4e000 */
[----:B------:R-:W1:Y:S02]  /*9e00*/  SHFL.BFLY PT, R69, R6, 0x2, 0x1f ;  /* 0x0c401f0006457f89 */ /* 0x000e6400000e0000 */
[----:B------:R-:W-:Y:S01]  /*9e10*/  FADD R9, R28, R49 ;  /* 0x000000311c097221 */ /* 0x000fe20000000000 */
[----:B------:R-:W-:Y:S01]  /*9e20*/  F2FP.F16.F32.PACK_AB R28, R15, R28 ;  /* 0x0000001c0f1c723e */ /* 0x000fe200000000ff */
        /* <DEDUP_REMOVED lines=11> */
[----:B------:R-:W-:Y:S02]  /*9ee0*/  FSETP.GEU.AND P3, PT, R81, -126, PT ;  /* 0xc2fc00005100780b */ /* 0x000fe40003f6e000 */
[----:B-1----:R-:W-:-:S03]  /*9ef0*/  FMNMX R6, R6, R69, !PT ;  /* 0x0000004506067209 */ /* 0x002fc60007800000 */
[----:B------:R-:W-:Y:S01]  /*9f00*/  @!P5 FMUL R64, R64, 0.5 ;  /* 0x3f0000004040d820 */ /* 0x000fe20000400000 */
[----:B------:R-:W1:Y:S01]  /*9f10*/  MUFU.EX2 R61, R61 ;  /* 0x0000003d003d7308 */ /* 0x000e620000000800 */
[----:B--2---:R-:W-:Y:S01]  /*9f20*/  @!P4 FMUL R56, R56, R56 ;  /* 0x000000383838c220 */ /* 0x004fe20000400000 */
[----:B------:R-:W-:-:S05]  /*9f30*/  FSETP.GEU.AND P4, PT, R65, -126, PT ;  /* 0xc2fc00004100780b */ /* 0x000fca0003f8e000 */
[----:B------:R-:W-:Y:S01]  /*9f40*/  @!P3 FMUL R81, R81, 0.5 ;  /* 0x3f0000005151b820 */ /* 0x000fe20000400000 */
[----:B------:R-:W2:Y:S01]  /*9f50*/  MUFU.EX2 R64, R64 ;  /* 0x0000004000407308 */ /* 0x000ea20000000800 */
[----:B---3--:R-:W-:Y:S01]  /*9f60*/  @!P2 FMUL R60, R60, R60 ;  /* 0x0000003c3c3ca220 */ /* 0x008fe20000400000 */
[----:B------:R-:W-:-:S04]  /*9f70*/  FSETP.NEU.AND P2, PT, R6, -INF , PT ;  /* 0xff8000000600780b */ /* 0x000fc80003f4d000 */
[----:B------:R-:W-:Y:S01]  /*9f80*/  FSEL R73, R6, RZ, P2 ;  /* 0x000000ff06497208 */ /* 0x000fe20001000000 */
[----:B------:R-:W-:Y:S01]  /*9f90*/  @!P4 FMUL R65, R65, 0.5 ;  /* 0x3f0000004141c820 */ /* 0x000fe20000400000 */
[----:B------:R-:W3:Y:S01]  /*9fa0*/  MUFU.EX2 R20, R81 ;  /* 0x0000005100147308 */ /* 0x000ee20000000800 */
[----:B-1----:R-:W-:Y:S01]  /*9fb0*/  @!P6 FMUL R61, R61, R61 ;  /* 0x0000003d3d3de220 */ /* 0x002fe20000400000 */
[----:B------:R-:W-:Y:S01]  /*9fc0*/  FSETP.GEU.AND P6, PT, R85, -126, PT ;  /* 0xc2fc00005500780b */ /* 0x000fe20003fce000 */
[----:B------:R-:W-:Y:S01]  /*9fd0*/  FMUL R136, R73, UR26 ;  /* 0x0000001a49887c20 */ /* 0x000fe20008400000 */
[----:B------:R-:W-:-:S03]  /*9fe0*/  FSETP.GEU.AND P2, PT, R68, -126, PT ;  /* 0xc2fc00004400780b */ /* 0x000fc60003f4e000 */
[--C-:B------:R-:W-:Y:S01]  /*9ff0*/  FFMA R30, R30, UR26, -R136.reuse ;  /* 0x0000001a1e1e7c23 */ /* 0x100fe20008000888 */
[----:B------:R-:W1:Y:S01]  /*a000*/  MUFU.EX2 R65, R65 ;  /* 0x0000004100417308 */ /* 0x000e620000000800 */
[--C-:B------:R-:W-:Y:S01]  /*a010*/  FFMA R69, R129, UR26, -R136.reuse ;  /* 0x0000001a81457c23 */ /* 0x100fe20008000888 */
[----:B--2---:R-:W-:Y:S01]  /*a020*/  @!P5 FMUL R64, R64, R64 ;  /* 0x000000404040d220 */ /* 0x004fe20000400000 */
[--C-:B------:R-:W-:Y:S01]  /*a030*/  FFMA R72, R27, UR26, -R136.reuse ;  /* 0x0000001a1b487c23 */ /* 0x100fe20008000888 */
[--C-:B------:R-:W-:Y:S01]  /*a040*/  FFMA R34, R34, UR26, -R136.reuse ;  /* 0x0000001a22227c23 */ /* 0x100fe20008000888 */
[--C-:B------:R-:W-:Y:S01]  /*a050*/  FFMA R76, R31, UR26, -R136.reuse ;  /* 0x0000001a1f4c7c23 */ /* 0x100fe20008000888 */
[----:B------:R-:W-:Y:S01]  /*a060*/  FSETP.GEU.AND P5, PT, R69, -126, PT ;  /* 0xc2fc00004500780b */ /* 0x000fe20003fae000 */
[----:B------:R-:W-:Y:S01]  /*a070*/  @!P6 FMUL R85, R85, 0.5 ;  /* 0x3f0000005555e820 */ /* 0x000fe20000400000 */
[--C-:B------:R-:W-:Y:S01]  /*a080*/  FFMA R84, R39, UR26, -R136.reuse ;  /* 0x0000001a27547c23 */ /* 0x100fe20008000888 */
[----:B---3--:R-:W-:Y:S01]  /*a090*/  @!P3 FMUL R20, R20, R20 ;  /* 0x000000141414b220 */ /* 0x008fe20000400000 */
[----:B------:R-:W-:Y:S01]  /*a0a0*/  FSETP.GEU.AND P3, PT, R30, -126, PT ;  /* 0xc2fc00001e00780b */ /* 0x000fe20003f6e000 */
[----:B------:R-:W2:Y:S01]  /*a0b0*/  MUFU.EX2 R27, R85 ;  /* 0x00000055001b7308 */ /* 0x000ea20000000800 */
[----:B------:R-:W-:Y:S01]  /*a0c0*/  @!P2 FMUL R68, R68, 0.5 ;  /* 0x3f0000004444a820 */ /* 0x000fe20000400000 */
[--C-:B------:R-:W-:Y:S01]  /*a0d0*/  FFMA R80, R35, UR26, -R136.reuse ;  /* 0x0000001a23507c23 */ /* 0x100fe20008000888 */
[--C-:B------:R-:W-:Y:S01]  /*a0e0*/  FFMA R38, R38, UR26, -R136.reuse ;  /* 0x0000001a26267c23 */ /* 0x100fe20008000888 */
[--C-:B------:R-:W-:Y:S01]  /*a0f0*/  FFMA R130, R43, UR26, -R136.reuse ;  /* 0x0000001a2b827c23 */ /* 0x100fe20008000888 */
[--C-:B------:R-:W-:Y:S01]  /*a100*/  FFMA R42, R42, UR26, -R136.reuse ;  /* 0x0000001a2a2a7c23 */ /* 0x100fe20008000888 */
[----:B-1----:R-:W-:Y:S01]  /*a110*/  @!P4 FMUL R65, R65, R65 ;  /* 0x000000414141c220 */ /* 0x002fe20000400000 */
[----:B------:R-:W-:Y:S01]  /*a120*/  FSETP.GEU.AND P4, PT, R72, -126, PT ;  /* 0xc2fc00004800780b */ /* 0x000fe20003f8e000 */
[----:B------:R-:W1:Y:S01]  /*a130*/  MUFU.EX2 R68, R68 ;  /* 0x0000004400447308 */ /* 0x000e620000000800 */
[----:B------:R-:W-:Y:S01]  /*a140*/  @!P5 FMUL R69, R69, 0.5 ;  /* 0x3f0000004545d820 */ /* 0x000fe20000400000 */
[--C-:B------:R-:W-:Y:S01]  /*a150*/  FFMA R50, R50, UR26, -R136.reuse ;  /* 0x0000001a32327c23 */ /* 0x100fe20008000888 */
[--C-:B------:R-:W-:Y:S01]  /*a160*/  FFMA R46, R46, UR26, -R136.reuse ;  /* 0x0000001a2e2e7c23 */ /* 0x100fe20008000888 */
[----:B------:R-:W-:Y:S01]  /*a170*/  @!P3 FMUL R30, R30, 0.5 ;  /* 0x3f0000001e1eb820 */ /* 0x000fe20000400000 */
[--C-:B------:R-:W-:Y:S01]  /*a180*/  FFMA R132, R47, UR26, -R136.reuse ;  /* 0x0000001a2f847c23 */ /* 0x100fe20008000888 */
[--C-:B------:R-:W-:Y:S01]  /*a190*/  FFMA R54, R54, UR26, -R136.reuse ;  /* 0x0000001a36367c23 */ /* 0x100fe20008000888 */
[--C-:B------:R-:W-:Y:S01]  /*a1a0*/  FFMA R134, R51, UR26, -R136.reuse ;  /* 0x0000001a33867c23 */ /* 0x100fe20008000888 */
[----:B------:R3:W4:Y:S01]  /*a1b0*/  MUFU.EX2 R31, R30 ;  /* 0x0000001e001f7308 */ /* 0x0007220000000800 */
[----:B--2---:R-:W-:Y:S01]  /*a1c0*/  @!P6 FMUL R27, R27, R27 ;  /* 0x0000001b1b1be220 */ /* 0x004fe20000400000 */
[----:B------:R-:W-:Y:S01]  /*a1d0*/  FSETP.GEU.AND P6, PT, R34, -126, PT ;  /* 0xc2fc00002200780b */ /* 0x000fe20003fce000 */
[--C-:B------:R-:W-:Y:S01]  /*a1e0*/  FFMA R59, R59, UR26, -R136.reuse ;  /* 0x0000001a3b3b7c23 */ /* 0x100fe20008000888 */
[----:B------:R-:W-:Y:S01]  /*a1f0*/  @!P4 FMUL R72, R72, 0.5 ;  /* 0x3f0000004848c820 */ /* 0x000fe20000400000 */
[--C-:B------:R-:W-:Y:S01]  /*a200*/  FFMA R63, R63, UR26, -R136.reuse ;  /* 0x0000001a3f3f7c23 */ /* 0x100fe20008000888 */
[--C-:B------:R-:W-:Y:S01]  /*a210*/  FFMA R67, R67, UR26, -R136.reuse ;  /* 0x0000001a43437c23 */ /* 0x100fe20008000888 */
[--C-:B------:R-:W-:Y:S01]  /*a220*/  FFMA R71, R71, UR26, -R136.reuse ;  /* 0x0000001a47477c23 */ /* 0x100fe20008000888 */
[----:B------:R-:W2:Y:S01]  /*a230*/  MUFU.EX2 R69, R69 ;  /* 0x0000004500457308 */ /* 0x000ea20000000800 */
[----:B-1----:R-:W-:Y:S01]  /*a240*/  @!P2 FMUL R68, R68, R68 ;  /* 0x000000444444a220 */ /* 0x002fe20000400000 */
[----:B------:R-:W-:Y:S01]  /*a250*/  FSETP.GEU.AND P2, PT, R76, -126, PT ;  /* 0xc2fc00004c00780b */ /* 0x000fe20003f4e000 */
[--C-:B---3--:R-:W-:Y:S01]  /*a260*/  FFMA R30, R55, UR26, -R136.reuse ;  /* 0x0000001a371e7c23 */ /* 0x108fe20008000888 */
[--C-:B------:R-:W-:Y:S01]  /*a270*/  FFMA R75, R75, UR26, -R136.reuse ;  /* 0x0000001a4b4b7c23 */ /* 0x100fe20008000888 */
[----:B------:R-:W-:Y:S01]  /*a280*/  FFMA R87, R87, UR26, -R136 ;  /* 0x0000001a57577c23 */ /* 0x000fe20008000888 */
[----:B------:R-:W-:Y:S01]  /*a290*/  FADD R129, -R73, R8 ;  /* 0x0000000849817221 */ /* 0x000fe20000000100 */
[----:B------:R-:W-:Y:S01]  /*a2a0*/  @!P6 FMUL R34, R34, 0.5 ;  /* 0x3f0000002222e820 */ /* 0x000fe20000400000 */
[----:B------:R-:W1:Y:S01]  /*a2b0*/  MUFU.EX2 R72, R72 ;  /* 0x0000004800487308 */ /* 0x000e620000000800 */
[----:B----4-:R-:W-:Y:S01]  /*a2c0*/  @!P3 FMUL R31, R31, R31 ;  /* 0x0000001f1f1fb220 */ /* 0x010fe20000400000 */
[----:B------:R-:W-:Y:S01]  /*a2d0*/  FSETP.GEU.AND P3, PT, R84, -126, PT ;  /* 0xc2fc00005400780b */ /* 0x000fe20003f6e000 */
[----:B------:R-:W-:Y:S01]  /*a2e0*/  FADD R8, R24, R41 ;  /* 0x0000002918087221 */ /* 0x000fe20000000000 */
[----:B------:R-:W-:Y:S01]  /*a2f0*/  FMUL R129, R129, UR26 ;  /* 0x0000001a81817c20 */ /* 0x000fe20008400000 */
[----:B------:R-:W-:-:S02]  /*a300*/  F2FP.F16.F32.PACK_AB R24, R11, R24 ;  /* 0x000000180b18723e */ /* 0x000fc400000000ff */
[----:B------:R-:W-:Y:S01]  /*a310*/  @!P2 FMUL R76, R76, 0.5 ;  /* 0x3f0000004c4ca820 */ /* 0x000fe20000400000 */
[----:B------:R3:W4:Y:S01]  /*a320*/  MUFU.EX2 R35, R34 ;  /* 0x0000002200237308 */ /* 0x0007220000000800 */
[----:B--2---:R-:W-:Y:S01]  /*a330*/  @!P5 FMUL R69, R69, R69 ;  /* 0x000000454545d220 */ /* 0x004fe20000400000 */
[----:B------:R-:W-:-:S05]  /*a340*/  FSETP.GEU.AND P5, PT, R80, -126, PT ;  /* 0xc2fc00005000780b */ /* 0x000fca0003fae000 */
[----:B------:R-:W-:Y:S01]  /*a350*/  @!P3 FMUL R84, R84, 0.5 ;  /* 0x3f0000005454b820 */ /* 0x000fe20000400000 */
[----:B------:R-:W2:Y:S01]  /*a360*/  MUFU.EX2 R76, R76 ;  /* 0x0000004c004c7308 */ /* 0x000ea20000000800 */
[----:B-1----:R-:W-:Y:S01]  /*a370*/  @!P4 FMUL R72, R72, R72 ;  /* 0x000000484848c220 */ /* 0x002fe20000400000 */
[----:B------:R-:W-:Y:S01]  /*a380*/  FSETP.GEU.AND P4, PT, R38, -126, PT ;  /* 0xc2fc00002600780b */ /* 0x000fe20003f8e000 */
[----:B---3--:R-:W-:-:S04]  /*a390*/  FFMA R34, R58, UR26, -R136 ;  /* 0x0000001a3a227c23 */ /* 0x008fc80008000888 */
[----:B------:R-:W-:Y:S01]  /*a3a0*/  @!P5 FMUL R80, R80, 0.5 ;  /* 0x3f0000005050d820 */ /* 0x000fe20000400000 */
[----:B------:R-:W1:Y:S01]  /*a3b0*/  MUFU.EX2 R84, R84 ;  /* 0x0000005400547308 */ /* 0x000e620000000800 */
[----:B----4-:R-:W-:Y:S01]  /*a3c0*/  @!P6 FMUL R35, R35, R35 ;  /* 0x000000232323e220 */ /* 0x010fe20000400000 */
        /* <DEDUP_REMOVED lines=13> */
[----:B--2---:R-:W-:-:S04]  /*a4a0*/  FFMA R38, R62, UR26, -R136 ;  /* 0x0000001a3e267c23 */ /* 0x004fc80008000888 */
[----:B------:R-:W-:Y:S01]  /*a4b0*/  @!P3 FMUL R50, R50, 0.5 ;  /* 0x3f0000003232b820 */ /* 0x000fe20000400000 */
[----:B------:R2:W3:Y:S01]  /*a4c0*/  MUFU.EX2 R43, R42 ;  /* 0x0000002a002b7308 */ /* 0x0004e20000000800 */
[----:B----4-:R-:W-:Y:S01]  /*a4d0*/  @!P4 FMUL R39, R39, R39 ;  /* 0x000000272727c220 */ /* 0x010fe20000400000 */
[----:B------:R-:W-:-:S05]  /*a4e0*/  FSETP.GEU.AND P4, PT, R132, -126, PT ;  /* 0xc2fc00008400780b */ /* 0x000fca0003f8e000 */
[----:B------:R-:W-:Y:S01]  /*a4f0*/  @!P5 FMUL R46, R46, 0.5 ;  /* 0x3f0000002e2ed820 */ /* 0x000fe20000400000 */
[----:B------:R4:W5:Y:S01]  /*a500*/  MUFU.EX2 R51, R50 ;  /* 0x0000003200337308 */ /* 0x0009620000000800 */
[----:B-1----:R-:W-:Y:S01]  /*a510*/  @!P6 FMUL R130, R130, R130 ;  /* 0x000000828282e220 */ /* 0x002fe20000400000 */
[----:B------:R-:W-:Y:S01]  /*a520*/  FSETP.GEU.AND P6, PT, R54, -126, PT ;  /* 0xc2fc00003600780b */ /* 0x000fe20003fce000 */
[----:B--2---:R-:W-:-:S04]  /*a530*/  FFMA R42, R78, UR26, -R136 ;  /* 0x0000001a4e2a7c23 */ /* 0x004fc80008000888 */
[----:B------:R-:W-:Y:S01]  /*a540*/  @!P4 FMUL R132, R132, 0.5 ;  /* 0x3f0000008484c820 */ /* 0x000fe20000400000 */
[----:B------:R1:W2:Y:S01]  /*a550*/  MUFU.EX2 R47, R46 ;  /* 0x0000002e002f7308 */ /* 0x0002a20000000800 */
[----:B---3--:R-:W-:Y:S01]  /*a560*/  @!P2 FMUL R43, R43, R43 ;  /* 0x0000002b2b2ba220 */ /* 0x008fe20000400000 */
[----:B------:R-:W-:Y:S01]  /*a570*/  FSETP.GEU.AND P2, PT, R134, -126, PT ;  /* 0xc2fc00008600780b */ /* 0x000fe20003f4e000 */
[----:B----4-:R-:W-:-:S04]  /*a580*/  FFMA R50, R83, UR26, -R136 ;  /* 0x0000001a53327c23 */ /* 0x010fc80008000888 */
[----:B------:R-:W-:Y:S01]  /*a590*/  @!P6 FMUL R54, R54, 0.5 ;  /* 0x3f0000003636e820 */ /* 0x000fe20000400000 */
[----:B------:R-:W3:Y:S01]  /*a5a0*/  MUFU.EX2 R132, R132 ;  /* 0x0000008400847308 */ /* 0x000ee20000000800 */
[----:B-----5:R-:W-:Y:S01]  /*a5b0*/  @!P3 FMUL R51, R51, R51 ;  /* 0x000000333333b220 */ /* 0x020fe20000400000 */
[----:B------:R-:W-:Y:S01]  /*a5c0*/  FSETP.GEU.AND P3, PT, R59, -126, PT ;  /* 0xc2fc00003b00780b */ /* 0x000fe20003f6e000 */
[----:B-1----:R-:W-:-:S04]  /*a5d0*/  FFMA R46, R82, UR26, -R136 ;  /* 0x0000001a522e7c23 */ /* 0x002fc80008000888 */
[----:B------:R-:W-:Y:S01]  /*a5e0*/  @!P2 FMUL R134, R134, 0.5 ;  /* 0x3f0000008686a820 */ /* 0x000fe20000400000 */
[----:B------:R1:W4:Y:S01]  /*a5f0*/  MUFU.EX2 R55, R54 ;  /* 0x0000003600377308 */ /* 0x0003220000000800 */
[----:B--2---:R-:W-:Y:S01]  /*a600*/  @!P5 FMUL R47, R47, R47 ;  /* 0x0000002f2f2fd220 */ /* 0x004fe20000400000 */
[----:B------:R-:W-:-:S05]  /*a610*/  FSETP.GEU.AND P5, PT, R30, -126, PT ;  /* 0xc2fc00001e00780b */ /* 0x000fca0003fae000 */
[----:B------:R-:W-:Y:S01]  /*a620*/  @!P3 FMUL R59, R59, 0.5 ;  /* 0x3f0000003b3bb820 */ /* 0x000fe20000400000 */
[----:B------:R-:W2:Y:S01]  /*a630*/  MUFU.EX2 R134, R134 ;  /* 0x0000008600867308 */ /* 0x000ea20000000800 */
[----:B---3--:R-:W-:Y:S01]  /*a640*/  @!P4 FMUL R132, R132, R132 ;  /* 0x000000848484c220 */ /* 0x008fe20000400000 */
[----:B------:R-:W-:Y:S01]  /*a650*/  FSETP.GEU.AND P4, PT, R34, -126, PT ;  /* 0xc2fc00002200780b */ /* 0x000fe20003f8e000 */
[----:B-1----:R-:W-:-:S04]  /*a660*/  FFMA R54, R86, UR26, -R136 ;  /* 0x0000001a56367c23 */ /* 0x002fc80008000888 */
[----:B------:R-:W-:Y:S01]  /*a670*/  @!P5 FMUL R30, R30, 0.5 ;  /* 0x3f0000001e1ed820 */ /* 0x000fe20000400000 */
[----:B------:R-:W1:Y:S01]  /*a680*/  MUFU.EX2 R59, R59 ;  /* 0x0000003b003b7308 */ /* 0x000e620000000800 */
[----:B----4-:R-:W-:Y:S01]  /*a690*/  @!P6 FMUL R55, R55, R55 ;  /* 0x000000373737e220 */ /* 0x010fe20000400000 */
[----:B------:R-:W-:-:S05]  /*a6a0*/  FSETP.GEU.AND P6, PT, R63, -126, PT ;  /* 0xc2fc00003f00780b */ /* 0x000fca0003fce000 */
[----:B------:R-:W-:Y:S01]  /*a6b0*/  @!P4 FMUL R34, R34, 0.5 ;  /* 0x3f0000002222c820 */ /* 0x000fe20000400000 */
[----:B------:R3:W4:Y:S01]  /*a6c0*/  MUFU.EX2 R58, R30 ;  /* 0x0000001e003a7308 */ /* 0x0007220000000800 */
[----:B--2---:R-:W-:Y:S01]  /*a6d0*/  @!P2 FMUL R134, R134, R134 ;  /* 0x000000868686a220 */ /* 0x004fe20000400000 */
[----:B------:R-:W-:-:S05]  /*a6e0*/  FSETP.GEU.AND P2, PT, R38, -126, PT ;  /* 0xc2fc00002600780b */ /* 0x000fca0003f4e000 */
[----:B------:R-:W-:Y:S01]  /*a6f0*/  @!P6 FMUL R63, R63, 0.5 ;  /* 0x3f0000003f3fe820 */ /* 0x000fe20000400000 */
[----:B------:R2:W5:Y:S01]  /*a700*/  MUFU.EX2 R62, R34 ;  /* 0x00000022003e7308 */ /* 0x0005620000000800 */
[----:B---3--:R-:W-:Y:S01]  /*a710*/  FFMA R30, R66, UR26, -R136 ;  /* 0x0000001a421e7c23 */ /* 0x008fe20008000888 */
[----:B-1----:R-:W-:-:S05]  /*a720*/  @!P3 FMUL R59, R59, R59 ;  /* 0x0000003b3b3bb220 */ /* 0x002fca0000400000 */
[----:B------:R-:W-:Y:S01]  /*a730*/  @!P2 FMUL R38, R38, 0.5 ;  /* 0x3f0000002626a820 */ /* 0x000fe20000400000 */
[----:B------:R-:W1:Y:S01]  /*a740*/  MUFU.EX2 R63, R63 ;  /* 0x0000003f003f7308 */ /* 0x000e620000000800 */
[----:B--2---:R-:W-:Y:S01]  /*a750*/  FFMA R34, R70, UR26, -R136 ;  /* 0x0000001a46227c23 */ /* 0x004fe20008000888 */
[----:B----4-:R-:W-:Y:S01]  /*a760*/  @!P5 FMUL R58, R58, R58 ;  /* 0x0000003a3a3ad220 */ /* 0x010fe20000400000 */
[----:B------:R-:W-:-:S03]  /*a770*/  FSETP.GEU.AND P5, PT, R30, -126, PT ;  /* 0xc2fc00001e00780b */ /* 0x000fc60003fae000 */
[----:B------:R-:W-:Y:S02]  /*a780*/  FSETP.GEU.AND P3, PT, R34, -126, PT ;  /* 0xc2fc00002200780b */ /* 0x000fe40003f6e000 */
[----:B------:R2:W3:Y:S01]  /*a790*/  MUFU.EX2 R66, R38 ;  /* 0x0000002600427308 */ /* 0x0004e20000000800 */
[----:B-----5:R-:W-:Y:S01]  /*a7a0*/  @!P4 FMUL R62, R62, R62 ;  /* 0x0000003e3e3ec220 */ /* 0x020fe20000400000 */
[----:B------:R-:W-:-:S06]  /*a7b0*/  FSETP.GEU.AND P4, PT, R67, -126, PT ;  /* 0xc2fc00004300780b */ /* 0x000fcc0003f8e000 */
[----:B------:R-:W-:Y:S01]  /*a7c0*/  @!P5 FMUL R30, R30, 0.5 ;  /* 0x3f0000001e1ed820 */ /* 0x000fe20000400000 */
[----:B--2---:R-:W-:Y:S01]  /*a7d0*/  FFMA R38, R74, UR26, -R136 ;  /* 0x0000001a4a267c23 */ /* 0x004fe20008000888 */
[----:B-1----:R-:W-:Y:S01]  /*a7e0*/  @!P6 FMUL R63, R63, R63 ;  /* 0x0000003f3f3fe220 */ /* 0x002fe20000400000 */
[----:B------:R-:W-:Y:S01]  /*a7f0*/  @!P3 FMUL R34, R34, 0.5 ;  /* 0x3f0000002222b820 */ /* 0x000fe20000400000 */
[----:B------:R1:W2:Y:S02]  /*a800*/  MUFU.EX2 R70, R30 ;  /* 0x0000001e00467308 */ /* 0x0002a40000000800 */
[----:B------:R-:W-:Y:S01]  /*a810*/  FSETP.GEU.AND P6, PT, R38, -126, PT ;  /* 0xc2fc00002600780b */ /* 0x000fe20003fce000 */
[----:B------:R-:W-:Y:S01]  /*a820*/  @!P4 FMUL R67, R67, 0.5 ;  /* 0x3f0000004343c820 */ /* 0x000fe20000400000 */
[----:B---3--:R-:W-:Y:S01]  /*a830*/  @!P2 FMUL R66, R66, R66 ;  /* 0x000000424242a220 */ /* 0x008fe20000400000 */
[----:B------:R-:W-:-:S03]  /*a840*/  FSETP.GEU.AND P2, PT, R71, -126, PT ;  /* 0xc2fc00004700780b */ /* 0x000fc60003f4e000 */
[----:B------:R3:W4:Y:S01]  /*a850*/  MUFU.EX2 R74, R34 ;  /* 0x00000022004a7308 */ /* 0x0007220000000800 */
[----:B-1----:R-:W-:Y:S01]  /*a860*/  FADD R30, R36, R65 ;  /* 0x00000041241e7221 */ /* 0x002fe20000000000 */
[----:B------:R-:W-:-:S03]  /*a870*/  F2FP.F16.F32.PACK_AB R36, R33, R36 ;  /* 0x000000242124723e */ /* 0x000fc600000000ff */
[----:B------:R-:W-:Y:S01]  /*a880*/  FADD R73, R9, R30 ;  /* 0x0000001e09497221 */ /* 0x000fe20000000000 */
[----:B------:R-:W-:Y:S01]  /*a890*/  FADD R9, R25, R60 ;  /* 0x0000003c19097221 */ /* 0x000fe20000000000 */
[----:B------:R-:W-:Y:S01]  /*a8a0*/  @!P6 FMUL R38, R38, 0.5 ;  /* 0x3f0000002626e820 */ /* 0x000fe20000400000 */
[----:B------:R1:W5:Y:S01]  /*a8b0*/  MUFU.EX2 R77, R67 ;  /* 0x00000043004d7308 */ /* 0x0003620000000800 */
[----:B--2---:R-:W-:Y:S01]  /*a8c0*/  @!P5 FMUL R70, R70, R70 ;  /* 0x000000464646d220 */ /* 0x004fe20000400000 */
[----:B------:R-:W-:Y:S01]  /*a8d0*/  FSETP.GEU.AND P5, PT, R75, -126, PT ;  /* 0xc2fc00004b00780b */ /* 0x000fe20003fae000 */
[----:B------:R-:W-:Y:S01]  /*a8e0*/  @!P2 FMUL R71, R71, 0.5 ;  /* 0x3f0000004747a820 */ /* 0x000fe20000400000 */
[----:B---3--:R-:W-:Y:S01]  /*a8f0*/  FFMA R34, R79, UR26, -R136 ;  /* 0x0000001a4f227c23 */ /* 0x008fe20008000888 */
[----:B------:R-:W-:Y:S01]  /*a900*/  FADD R30, R33, R20 ;  /* 0x00000014211e7221 */ /* 0x000fe20000000000 */
[----:B------:R-:W-:Y:S02]  /*a910*/  F2FP.F16.F32.PACK_AB R33, R130, R43 ;  /* 0x0000002b8221723e */ /* 0x000fe400000000ff */
[----:B------:R2:W3:Y:S01]  /*a920*/  MUFU.EX2 R78, R38 ;  /* 0x00000026004e7308 */ /* 0x0004e20000000800 */
[----:B----4-:R-:W-:Y:S01]  /*a930*/  @!P3 FMUL R74, R74, R74 ;  /* 0x0000004a4a4ab220 */ /* 0x010fe20000400000 */
[----:B------:R-:W-:Y:S01]  /*a940*/  FSETP.GEU.AND P3, PT, R46, -126, PT ;  /* 0xc2fc00002e00780b */ /* 0x000fe20003f6e000 */
[----:B-1----:R-:W-:Y:S01]  /*a950*/  FADD R67, R32, R57 ;  /* 0x0000003920437221 */ /* 0x002fe20000000000 */
[----:B------:R-:W-:-:S02]  /*a960*/  F2FP.F16.F32.PACK_AB R32, R25, R32 ;  /* 0x000000201920723e */ /* 0x000fc400000000ff */
[----:B------:R-:W-:Y:S01]  /*a970*/  F2FP.F16.F32.PACK_AB R25, R72, R69 ;  /* 0x000000454819723e */ /* 0x000fe200000000ff */
[----:B------:R-:W-:Y:S01]  /*a980*/  @!P5 FMUL R75, R75, 0.5 ;  /* 0x3f0000004b4bd820 */ /* 0x000fe20000400000 */
[----:B------:R1:W4:Y:S01]  /*a990*/  MUFU.EX2 R81, R71 ;  /* 0x0000004700517308 */ /* 0x0003220000000800 */
[----:B-----5:R-:W-:Y:S01]  /*a9a0*/  @!P4 FMUL R77, R77, R77 ;  /* 0x0000004d4d4dc220 */ /* 0x020fe20000400000 */
[----:B------:R-:W-:Y:S01]  /*a9b0*/  FSETP.GEU.AND P4, PT, R42, -126, PT ;  /* 0xc2fc00002a00780b */ /* 0x000fe20003f8e000 */
[----:B--2---:R-:W-:Y:S01]  /*a9c0*/  FADD R38, R8, R67 ;  /* 0x0000004308267221 */ /* 0x004fe20000000000 */
[----:B------:R-:W-:Y:S01]  /*a9d0*/  FADD R8, R11, R44 ;  /* 0x0000002c0b087221 */ /* 0x000fe20000000000 */
[----:B------:R-:W-:Y:S02]  /*a9e0*/  FADD R67, R14, R61 ;  /* 0x0000003d0e437221 */ /* 0x000fe40000000000 */
[----:B------:R-:W-:Y:S01]  /*a9f0*/  @!P3 FMUL R46, R46, 0.5 ;  /* 0x3f0000002e2eb820 */ /* 0x000fe20000400000 */
[----:B------:R-:W2:Y:S01]  /*aa00*/  MUFU.EX2 R79, R75 ;  /* 0x0000004b004f7308 */ /* 0x000ea20000000800 */
[----:B---3--:R-:W-:Y:S01]  /*aa10*/  @!P6 FMUL R78, R78, R78 ;  /* 0x0000004e4e4ee220 */ /* 0x008fe20000400000 */
[----:B------:R-:W-:Y:S01]  /*aa20*/  FSETP.GEU.AND P6, PT, R50, -126, PT ;  /* 0xc2fc00003200780b */ /* 0x000fe20003fce000 */
[----:B-1----:R-:W-:Y:S01]  /*aa30*/  FADD R71, R40, R27 ;  /* 0x0000001b28477221 */ /* 0x002fe20000000000 */
[----:B------:R-:W-:-:S03]  /*aa40*/  FADD R38, R38, R73 ;  /* 0x0000004926267221 */ /* 0x000fc60000000000 */
        /* <DEDUP_REMOVED lines=12> */
[----:B---3--:R-:W-:Y:S01]  /*ab10*/  FADD R42, R8, R9 ;  /* 0x00000009082a7221 */ /* 0x008fe20000000000 */
[----:B------:R-:W-:Y:S01]  /*ab20*/  FADD R9, R15, R52 ;  /* 0x000000340f097221 */ /* 0x000fe20000000000 */
[----:B------:R-:W-:Y:S01]  /*ab30*/  FADD R8, R26, R45 ;  /* 0x0000002d1a087221 */ /* 0x000fe20000000000 */
[----:B------:R-:W-:Y:S01]  /*ab40*/  FADD R73, R51, R86 ;  /* 0x0000005633497221 */ /* 0x000fe20000000000 */
[----:B------:R-:W-:Y:S01]  /*ab50*/  @!P5 FMUL R54, R54, 0.5 ;  /* 0x3f0000003636d820 */ /* 0x000fe20000400000 */
[----:B------:R1:W3:Y:S01]  /*ab60*/  MUFU.EX2 R83, R34 ;  /* 0x0000002200537308 */ /* 0x0002e20000000800 */
[----:B----4-:R-:W-:Y:S01]  /*ab70*/  @!P4 FMUL R82, R82, R82 ;  /* 0x000000525252c220 */ /* 0x010fe20000400000 */
[----:B------:R-:W-:Y:S01]  /*ab80*/  FSETP.GEU.AND P4, PT, R10, -126, PT ;  /* 0xc2fc00000a00780b */ /* 0x000fe20003f8e000 */
[----:B------:R-:W-:Y:S01]  /*ab90*/  FADD R75, R9, R30 ;  /* 0x0000001e094b7221 */ /* 0x000fe20000000000 */
[----:B------:R-:W-:Y:S01]  /*aba0*/  FADD R46, R8, R67 ;  /* 0x00000043082e7221 */ /* 0x000fe20000000000 */
[----:B------:R-:W-:Y:S01]  /*abb0*/  FADD R8, R13, R48 ;  /* 0x000000300d087221 */ /* 0x000fe20000000000 */
[----:B------:R-:W-:Y:S01]  /*abc0*/  FADD R67, R29, R64 ;  /* 0x000000401d437221 */ /* 0x000fe20000000000 */
[----:B------:R-:W-:Y:S01]  /*abd0*/  @!P3 FMUL R87, R87, 0.5 ;  /* 0x3f0000005757b820 */ /* 0x000fe20000400000 */
[----:B------:R-:W4:Y:S01]  /*abe0*/  MUFU.EX2 R136, R54 ;  /* 0x0000003600887308 */ /* 0x000f220000000800 */
[----:B--2---:R-:W-:Y:S01]  /*abf0*/  @!P6 FMUL R85, R85, R85 ;  /* 0x000000555555e220 */ /* 0x004fe20000400000 */
[----:B------:R-:W-:Y:S01]  /*ac00*/  FSETP.GEU.AND P6, PT, R129, -126, PT ;  /* 0xc2fc00008100780b */ /* 0x000fe20003fce000 */
[----:B------:R-:W-:Y:S01]  /*ac10*/  FADD R30, R21, R56 ;  /* 0x00000038151e7221 */ /* 0x000fe20000000000 */
[----:B------:R-:W-:Y:S01]  /*ac20*/  FADD R8, R8, R67 ;  /* 0x0000004308087221 */ /* 0x000fe20000000000 */
[----:B------:R-:W-:Y:S01]  /*ac30*/  FADD R9, R12, R53 ;  /* 0x000000350c097221 */ /* 0x000fe20000000000 */
[----:B-1----:R-:W-:Y:S01]  /*ac40*/  FADD R34, R37, R68 ;  /* 0x0000004425227221 */ /* 0x002fe20000000000 */
[----:B------:R-:W-:Y:S01]  /*ac50*/  FADD R71, R30, R71 ;  /* 0x000000471e477221 */ /* 0x000fe20000000000 */
[----:B------:R-:W1:Y:S01]  /*ac60*/  MUFU.EX2 R87, R87 ;  /* 0x0000005700577308 */ /* 0x000e620000000800 */
[----:B------:R-:W-:Y:S01]  /*ac70*/  FADD R30, R69, R62 ;  /* 0x0000003e451e7221 */ /* 0x000fe20000000000 */
[----:B------:R-:W-:Y:S01]  /*ac80*/  FADD R67, R43, R78 ;  /* 0x0000004e2b437221 */ /* 0x000fe20000000000 */
[----:B------:R-:W-:Y:S01]  /*ac90*/  FADD R9, R9, R34 ;  /* 0x0000002209097221 */ /* 0x000fe20000000000 */
[----:B------:R-:W-:Y:S01]  /*aca0*/  FADD R42, R42, R75 ;  /* 0x0000004b2a2a7221 */ /* 0x000fe20000000000 */
[----:B------:R-:W-:Y:S01]  /*acb0*/  @!P4 FMUL R10, R10, 0.5 ;  /* 0x3f0000000a0ac820 */ /* 0x000fe20000400000 */
        /* <DEDUP_REMOVED lines=8> */
[----:B---3--:R-:W-:Y:S01]  /*ad40*/  @!P2 FMUL R83, R83, R83 ;  /* 0x000000535353a220 */ /* 0x008fe20000400000 */
[----:B----4-:R-:W-:Y:S01]  /*ad50*/  @!P5 FMUL R136, R136, R136 ;  /* 0x000000888888d220 */ /* 0x010fe20000400000 */
[----:B------:R-:W-:Y:S01]  /*ad60*/  FADD R9, R46, R9 ;  /* 0x000000092e097221 */ /* 0x000fe20000000000 */
[----:B-1----:R-:W-:Y:S01]  /*ad70*/  @!P3 FMUL R87, R87, R87 ;  /* 0x000000575757b220 */ /* 0x002fe20000400000 */
[----:B------:R-:W-:Y:S01]  /*ad80*/  FADD R133, R30, R73 ;  /* 0x000000491e857221 */ /* 0x000fe20000000000 */
[----:B------:R-:W-:Y:S01]  /*ad90*/  FADD R54, R8, R67 ;  /* 0x0000004308367221 */ /* 0x000fe20000000000 */
[----:B------:R-:W-:Y:S01]  /*ada0*/  FADD R135, R34, R75 ;  /* 0x0000004b22877221 */ /* 0x000fe20000000000 */
        /* <DEDUP_REMOVED lines=23> */
[----:B-1----:R-:W-:Y:S01]  /*af20*/  @!P6 FMUL R129, R129, R129 ;  /* 0x000000818181e220 */ /* 0x002fe20000400000 */
[----:B------:R-:W-:Y:S01]  /*af30*/  FADD R9, R9, R42 ;  /* 0x0000002a09097221 */ /* 0x000fe20000000000 */
        /* <DEDUP_REMOVED lines=39> */
[----:B------:R-:W-:Y:S01]  /*b1b0*/  F2FP.F16.F32.PACK_AB R30, R21, R12 ;  /* 0x0000000c151e723e */ /* 0x000fe200000000ff */
[----:B------:R-:W-:Y:S01]  /*b1c0*/  FMUL R123, R123, R129 ;  /* 0x000000817b7b7220 */ /* 0x000fe20000400000 */
[----:B------:R-:W-:Y:S01]  /*b1d0*/  F2FP.F16.F32.PACK_AB R48, R60, R57 ;  /* 0x000000393c30723e */ /* 0x000fe200000000ff */
[----:B------:R-:W-:Y:S01]  /*b1e0*/  FMUL R126, R126, R129 ;  /* 0x000000817e7e7220 */ /* 0x000fe20000400000 */
        /* <DEDUP_REMOVED lines=27> */
[----:B-12---:R-:W-:Y:S06]  /*b3a0*/  @!P0 BRA `(.L_x_41) ;  /* 0x0000000000048947 */ /* 0x006fec0003800000 */
[----:B------:R-:W-:Y:S01]  /*b3b0*/  BPT.TRAP 0x1 ;  /* 0x000000040000795c */ /* 0x000fe20000300000 */
.L_x_41:
[----:B------:R-:W-:Y:S05]  /*b3c0*/  @P2 BRA `(.L_x_42) ;  /* 0x0000000000082947 */ /* 0x000fea0003800000 */
[----:B------:R-:W1:Y:S02]  /*b3d0*/  SYNCS.PHASECHK.TRANS64.TRYWAIT P2, [UR6+0x20200], R8 ;  /* 0x02020008ff0075a7 */ /* 0x000e640008040146 */
[----:B-1----:R-:W-:Y:S05]  /*b3e0*/  @!P2 BRA `(.L_x_43) ;  /* 0x0000004c00c8a947 */ /* 0x002fea0003800000 */
.L_x_42:
        /* <DEDUP_REMOVED lines=236> */
.L_x_44:
[----:B------:R-:W-:-:S04]  /*c2b0*/  ULEA UR6, UR25, UR37, 0x3 ;  /* 0x0000002519067291 */ /* 0x000fc8000f8e183f */
[----:B------:R-:W-:-:S04]  /*c2c0*/  UIADD3 UR6, UR6, 0x20228, URZ ;  /* 0x0002022806067890 */ /* 0x000fc8000fffe03f */
[----:B------:R-:W-:-:S09]  /*c2d0*/  UPRMT UR6, URZ, 0x654, UR6 ;  /* 0x000006543f067896 */ /* 0x000fd20008000006 */
[----:B------:R-:W-:Y:S01]  /*c2e0*/  SYNCS.ARRIVE.TRANS64.RED.A1T0 RZ, [UR6], RZ ;  /* 0x000000ffffff79a7 */ /* 0x000fe20008100406 */
[----:B------:R-:W-:Y:S05]  /*c2f0*/  @P1 BRA `(.L_x_45) ;  /* 0x0000000000041947 */ /* 0x000fea0003800000 */
[----:B------:R-:W-:Y:S01]  /*c300*/  BPT.TRAP 0x1 ;  /* 0x000000040000795c */ /* 0x000fe20000300000 */
.L_x_45:
[----:B------:R-:W-:-:S04]  /*c310*/  UIADD3 UR25, UR25, 0x1, URZ ;  /* 0x0000000119197890 */ /* 0x000fc8000fffe03f */
[----:B------:R-:W-:-:S04]  /*c320*/  UISETP.NE.AND UP0, UPT, UR25, 0x5, UPT ;  /* 0x000000051900788c */ /* 0x000fc8000bf05270 */
[----:B------:R-:W-:Y:S01]  /*c330*/  USEL UR25, UR25, URZ, UP0 ;  /* 0x0000003f19197287 */ /* 0x000fe20008000000 */
[----:B------:R-:W-:Y:S11]  /*c340*/  @!P0 BRA `(.L_x_46) ;  /* 0x0000000000048947 */ /* 0x000ff60003800000 */
[----:B------:R-:W-:Y:S01]  /*c350*/  BPT.TRAP 0x1 ;  /* 0x000000040000795c */ /* 0x000fe20000300000 */
.L_x_46:
[----:B------:R-:W-:-:S04]  /*c360*/  ULEA UR6, UR25, UR37, 0x3 ;  /* 0x0000002519067291 */ /* 0x000fc8000f8e183f */
[----:B------:R-:W-:-:S04]  /*c370*/  UIADD3 UR6, UR6, 0x20228, URZ ;  /* 0x0002022806067890 */ /* 0x000fc8000fffe03f */
[----:B------:R-:W-:-:S09]  /*c380*/  UPRMT UR6, URZ, 0x654, UR6 ;  /* 0x000006543f067896 */ /* 0x000fd20008000006 */
[----:B------:R-:W-:Y:S01]  /*c390*/  SYNCS.ARRIVE.TRANS64.RED.A1T0 RZ, [UR6], RZ ;  /* 0x000000ffffff79a7 */ /* 0x000fe20008100406 */
[----:B------:R-:W-:Y:S05]  /*c3a0*/  @P1 BRA `(.L_x_47) ;  /* 0x0000000000041947 */ /* 0x000fea0003800000 */
[----:B------:R-:W-:Y:S01]  /*c3b0*/  BPT.TRAP 0x1 ;  /* 0x000000040000795c */ /* 0x000fe20000300000 */
.L_x_47:
        /* <DEDUP_REMOVED lines=14> */
.L_x_37:
[----:B------:R-:W-:-:S04]  /*c4a0*/  ULOP3.LUT UR4, UR46, 0x1, URZ, 0xfc, !UPT ;  /* 0x000000012e047892 */ /* 0x000fc8000f8efc3f */
[----:B------:R-:W-:-:S06]  /*c4b0*/  UISETP.NE.AND UP0, UPT, UR4, 0x3, UPT ;  /* 0x000000030400788c */ /* 0x000fcc000bf05270 */
[----:B------:R-:W-:-:S13]  /*c4c0*/  PLOP3.LUT P2, PT, PT, PT, UP0, 0x80, 0x0 ;  /* 0x000000000000781c */ /* 0x000fda0003f4f008 */
[----:B------:R-:W-:Y:S05]  /*c4d0*/  @!P2 BRA `(.L_x_49) ;  /* 0x000000000004a947 */ /* 0x000fea0003800000 */
[----:B------:R-:W-:Y:S01]  /*c4e0*/  BPT.TRAP 0x1 ;  /* 0x000000040000795c */ /* 0x000fe20000300000 */
.L_x_49:
[----:B------:R-:W-:Y:S02]  /*c4f0*/  UISETP.GT.U32.AND UP0, UPT, UR46, 0x1, UPT ;  /* 0x000000012e00788c */ /* 0x000fe4000bf04070 */
[----:B------:R-:W-:-:S04]  /*c500*/  ULEA UR4, UR43, UR37, 0x3 ;  /* 0x000000252b047291 */ /* 0x000fc8000f8e183f */
[----:B------:R-:W-:Y:S01]  /*c510*/  UIADD3 UR4, UR4, 0x20260, URZ ;  /* 0x0002026004047890 */ /* 0x000fe2000fffe03f */
[----:B------:R-:W-:-:S03]  /*c520*/  PLOP3.LUT P2, PT, PT, PT, UP0, 0x80, 0x0 ;  /* 0x000000000000781c */ /* 0x000fc60003f4f008 */
[----:B------:R-:W-:-:S09]  /*c530*/  UPRMT UR4, URZ, 0x654, UR4 ;  /* 0x000006543f047896 */ /* 0x000fd20008000004 */
[----:B------:R-:W-:Y:S01]  /*c540*/  SYNCS.ARRIVE.TRANS64.RED.A1T0 RZ, [UR4], RZ ;  /* 0x000000ffffff79a7 */ /* 0x000fe20008100404 */
[----:B------:R-:W-:Y:S05]  /*c550*/  @P2 BRA `(.L_x_50) ;  /* 0x0000000000042947 */ /* 0x000fea0003800000 */
[----:B------:R-:W-:Y:S01]  /*c560*/  BPT.TRAP 0x1 ;  /* 0x000000040000795c */ /* 0x000fe20000300000 */
.L_x_50:
[----:B------:R-:W-:Y:S05]  /*c570*/  @!P0 BRA `(.L_x_51) ;  /* 0x0000000000048947 */ /* 0x000fea0003800000 */
[----:B------:R-:W-:Y:S01]  /*c580*/  BPT.TRAP 0x1 ;  /* 0x000000040000795c */ /* 0x000fe20000300000 */
.L_x_51:
[----:B------:R-:W-:-:S04]  /*c590*/  ULEA UR25, UR25, UR37, 0x3 ;  /* 0x0000002519197291 */ /* 0x000fc8000f8e183f */
[----:B------:R-:W-:-:S04]  /*c5a0*/  UIADD3 UR25, UR25, 0x20228, URZ ;  /* 0x0002022819197890 */ /* 0x000fc8000fffe03f */
[----:B------:R-:W-:-:S09]  /*c5b0*/  UPRMT UR25, URZ, 0x654, UR25 ;  /* 0x000006543f197896 */ /* 0x000fd20008000019 */
[----:B------:R-:W-:Y:S01]  /*c5c0*/  SYNCS.ARRIVE.TRANS64.RED.A1T0 RZ, [UR25], RZ ;  /* 0x000000ffffff79a7 */ /* 0x000fe20008100419 */
[----:B------:R-:W-:Y:S05]  /*c5d0*/  @P1 BRA `(.L_x_52) ;  /* 0x0000000000041947 */ /* 0x000fea0003800000 */
[----:B------:R-:W-:Y:S01]  /*c5e0*/  BPT.TRAP 0x1 ;  /* 0x000000040000795c */ /* 0x000fe20000300000 */
.L_x_52:
[----:B------:R-:W1:Y:S01]  /*c5f0*/  SHFL.BFLY PT, R8, R3, 0x1, 0x1f ;  /* 0x0c201f0003087f89 */ /* 0x000e6200000e0000 */
[----:B------:R-:W-:Y:S01]  /*c600*/  BSSY B0, `(.L_x_53) ;  /* 0x0000023000007945 */ /* 0x000fe20003800000 */
[----:B------:R-:W-:Y:S01]  /*c610*/  IMAD.MOV.U32 R10, RZ, RZ, 0x3f800000 ;  /* 0x3f800000ff0a7424 */ /* 0x000fe200078e00ff */
[----:B------:R-:W-:Y:S01]  /*c620*/  MOV R9, 0x3f800000 ;  /* 0x3f80000000097802 */ /* 0x000fe20000000f00 */
[----:B------:R-:W2:Y:S01]  /*c630*/  SHFL.BFLY PT, R5, R0, 0x1, 0x1f ;  /* 0x0c201f0000057f89 */ /* 0x000ea200000e0000 */
[----:B------:R-:W-:Y:S02]  /*c640*/  IMAD.MOV.U32 R11, RZ, RZ, 0x7f800000 ;  /* 0x7f800000ff0b7424 */ /* 0x000fe400078e00ff */
[----:B-1----:R-:W-:Y:S01]  /*c650*/  FADD R8, R8, R3 ;  /* 0x0000000308087221 */ /* 0x002fe20000000000 */
[----:B--2---:R-:W-:-:S04]  /*c660*/  FADD R15, R5, R0 ;  /* 0x00000000050f7221 */ /* 0x004fc80000000000 */
[----:B------:R-:W1:Y:S04]  /*c670*/  SHFL.BFLY PT, R7, R8, 0x2, 0x1f ;  /* 0x0c401f0008077f89 */ /* 0x000e6800000e0000 */
[----:B------:R-:W2:Y:S01]  /*c680*/  SHFL.BFLY PT, R20, R15, 0x2, 0x1f ;  /* 0x0c401f000f147f89 */ /* 0x000ea200000e0000 */
[C---:B-1----:R-:W-:Y:S01]  /*c690*/  FSETP.NE.AND P0, PT, R8.reuse, -R7, PT ;  /* 0x800000070800720b */ /* 0x042fe20003f05000 */
[----:B------:R-:W-:Y:S01]  /*c6a0*/  FADD R3, R8, R7 ;  /* 0x0000000708037221 */ /* 0x000fe20000000000 */
[----:B------:R-:W-:Y:S02]  /*c6b0*/  IMAD.MOV.U32 R7, RZ, RZ, 0x7f800000 ;  /* 0x7f800000ff077424 */ /* 0x000fe400078e00ff */
[----:B--2---:R-:W-:-:S09]  /*c6c0*/  FADD R5, R15, R20 ;  /* 0x000000140f057221 */ /* 0x004fd20000000000 */
[----:B------:R-:W-:Y:S05]  /*c6d0*/  @!P0 BRA `(.L_x_54) ;  /* 0x0000000000548947 */ /* 0x000fea0003800000 */
[----:B------:R-:W-:Y:S01]  /*c6e0*/  VIADD R0, R3, 0x1800000 ;  /* 0x0180000003007836 */ /* 0x000fe20000000000 */
[----:B------:R-:W-:Y:S04]  /*c6f0*/  BSSY B1, `(.L_x_55) ;  /* 0x000000c000017945 */ /* 0x000fe80003800000 */
[----:B------:R-:W-:-:S04]  /*c700*/  LOP3.LUT R0, R0, 0x7f800000, RZ, 0xc0, !PT ;  /* 0x7f80000000007812 */ /* 0x000fc800078ec0ff */
[----:B------:R-:W-:-:S13]  /*c710*/  ISETP.GT.U32.AND P0, PT, R0, 0x1ffffff, PT ;  /* 0x01ffffff0000780c */ /* 0x000fda0003f04070 */
[----:B------:R-:W-:Y:S05]  /*c720*/  @P0 BRA `(.L_x_56) ;  /* 0x0000000000100947 */ /* 0x000fea0003800000 */
[----:B------:R-:W-:-:S07]  /*c730*/  MOV R14, 0xc750 ;  /* 0x0000c750000e7802 */ /* 0x000fce0000000f00 */
[----:B------:R-:W-:Y:S05]  /*c740*/  CALL.REL.NOINC `($__internal_0_$__cuda_sm20_rcp_rn_f32_slowpath) ;  /* 0x0000004000007944 */ /* 0x000fea0003c00000 */
[----:B------:R-:W-:Y:S01]  /*c750*/  MOV R9, R0 ;  /* 0x0000000000097202 */ /* 0x000fe20000000f00 */
[----:B------:R-:W-:Y:S06]  /*c760*/  BRA `(.L_x_57) ;  /* 0x0000000000107947 */ /* 0x000fec0003800000 */
.L_x_56:
[----:B------:R-:W1:Y:S02]  /*c770*/  MUFU.RCP R0, R3 ;  /* 0x0000000300007308 */ /* 0x000e640000001000 */
[----:B-1----:R-:W-:-:S04]  /*c780*/  FFMA R8, R3, R0, -1 ;  /* 0xbf80000003087423 */ /* 0x002fc80000000000 */
[----:B------:R-:W-:-:S04]  /*c790*/  FADD.FTZ R9, -R8, -RZ ;  /* 0x800000ff08097221 */ /* 0x000fc80000010100 */
[----:B------:R-:W-:-:S07]  /*c7a0*/  FFMA R9, R0, R9, R0 ;  /* 0x0000000900097223 */ /* 0x000fce0000000000 */
.L_x_57:
[----:B------:R-:W-:Y:S05]  /*c7b0*/  BSYNC B1 ;  /* 0x0000000000017941 */ /* 0x000fea0003800000 */
.L_x_55:
[----:B------:R-:W-:Y:S01]  /*c7c0*/  FSETP.GEU.AND P0, PT, |R3|, 1.175494350822287508e-38, PT ;  /* 0x008000000300780b */ /* 0x000fe20003f0e200 */
[----:B------:R-:W-:-:S12]  /*c7d0*/  ULDC UR4, c[0x0][0x600] ;  /* 0x0001800000047ab9 */ /* 0x000fd80000000800 */
[----:B------:R-:W-:-:S04]  /*c7e0*/  @!P0 FMUL R3, R3, 16777216 ;  /* 0x4b80000003038820 */ /* 0x000fc80000400000 */
[----:B------:R-:W1:Y:S02]  /*c7f0*/  MUFU.LG2 R0, R3 ;  /* 0x0000000300007308 */ /* 0x000e640000000c00 */
[----:B-1----:R-:W-:-:S04]  /*c800*/  @!P0 FADD R0, R0, -24 ;  /* 0xc1c0000000008421 */ /* 0x002fc80000000000 */
[----:B------:R-:W-:-:S04]  /*c810*/  FMUL R11, R0, 0.69314718246459960938 ;  /* 0x3f317218000b7820 */ /* 0x000fc80000400000 */
[----:B------:R-:W-:-:S07]  /*c820*/  FFMA R11, R4, UR4, R11 ;  /* 0x00000004040b7c23 */ /* 0x000fce000800000b */
.L_x_54:
[----:B------:R-:W-:Y:S05]  /*c830*/  BSYNC B0 ;  /* 0x0000000000007941 */ /* 0x000fea0003800000 */
.L_x_53:
[----:B------:R-:W-:Y:S01]  /*c840*/  FSETP.NE.AND P0, PT, R15, -R20, PT ;  /* 0x800000140f00720b */ /* 0x000fe20003f05000 */
[----:B------:R-:W-:Y:S01]  /*c850*/  ULDC UR4, c[0x0][0x608] ;  /* 0x0001820000047ab9 */ /* 0x000fe20000000800 */
[----:B------:R-:W-:Y:S01]  /*c860*/  BSSY B0, `(.L_x_58) ;  /* 0x000002d000007945 */ /* 0x000fe20003800000 */
[----:B------:R-:W-:-:S04]  /*c870*/  FMUL R9, R9, UR4 ;  /* 0x0000000409097c20 */ /* 0x000fc80008400000 */
        /* <DEDUP_REMOVED lines=20> */
[----:B------:R-:W-:Y:S06]  /*c9c0*/  @!P0 BRA `(.L_x_59) ;  /* 0x0000000000588947 */ /* 0x000fec0003800000 */
[----:B------:R-:W-:Y:S01]  /*c9d0*/  VIADD R0, R5, 0x1800000 ;  /* 0x0180000005007836 */ /* 0x000fe20000000000 */
[----:B------:R-:W-:Y:S04]  /*c9e0*/  BSSY B1, `(.L_x_60) ;  /* 0x000000d000017945 */ /* 0x000fe80003800000 */
[----:B------:R-:W-:-:S04]  /*c9f0*/  LOP3.LUT R0, R0, 0x7f800000, RZ, 0xc0, !PT ;  /* 0x7f80000000007812 */ /* 0x000fc800078ec0ff */
[----:B------:R-:W-:-:S13]  /*ca00*/  ISETP.GT.U32.AND P0, PT, R0, 0x1ffffff, PT ;  /* 0x01ffffff0000780c */ /* 0x000fda0003f04070 */
[----:B------:R-:W-:Y:S05]  /*ca10*/  @P0 BRA `(.L_x_61) ;  /* 0x0000000000140947 */ /* 0x000fea0003800000 */
[----:B------:R-:W-:Y:S01]  /*ca20*/  IMAD.MOV.U32 R3, RZ, RZ, R5 ;  /* 0x000000ffff037224 */ /* 0x000fe200078e0005 */
[----:B------:R-:W-:-:S07]  /*ca30*/  MOV R14, 0xca50 ;  /* 0x0000ca50000e7802 */ /* 0x000fce0000000f00 */
[----:B------:R-:W-:Y:S05]  /*ca40*/  CALL.REL.NOINC `($__internal_0_$__cuda_sm20_rcp_rn_f32_slowpath) ;  /* 0x0000003c00407944 */ /* 0x000fea0003c00000 */
[----:B------:R-:W-:Y:S01]  /*ca50*/  MOV R10, R0 ;  /* 0x00000000000a7202 */ /* 0x000fe20000000f00 */
[----:B------:R-:W-:Y:S06]  /*ca60*/  BRA `(.L_x_62) ;  /* 0x0000000000107947 */ /* 0x000fec0003800000 */
.L_x_61:
[----:B------:R-:W1:Y:S02]  /*ca70*/  MUFU.RCP R10, R5 ;  /* 0x00000005000a7308 */ /* 0x000e640000001000 */
[----:B-1----:R-:W-:-:S04]  /*ca80*/  FFMA R0, R5, R10, -1 ;  /* 0xbf80000005007423 */ /* 0x002fc8000000000a */
[----:B------:R-:W-:-:S04]  /*ca90*/  FADD.FTZ R3, -R0, -RZ ;  /* 0x800000ff00037221 */ /* 0x000fc80000010100 */
[----:B------:R-:W-:-:S07]  /*caa0*/  FFMA R10, R10, R3, R10 ;  /* 0x000000030a0a7223 */ /* 0x000fce000000000a */
.L_x_62:
[----:B------:R-:W-:Y:S05]  /*cab0*/  BSYNC B1 ;  /* 0x0000000000017941 */ /* 0x000fea0003800000 */
.L_x_60:
[----:B------:R-:W-:Y:S01]  /*cac0*/  FSETP.GEU.AND P0, PT, |R5|, 1.175494350822287508e-38, PT ;  /* 0x008000000500780b */ /* 0x000fe20003f0e200 */
[----:B------:R-:W-:-:S12]  /*cad0*/  ULDC UR4, c[0x0][0x600] ;  /* 0x0001800000047ab9 */ /* 0x000fd80000000800 */
[----:B------:R-:W-:-:S04]  /*cae0*/  @!P0 FMUL R5, R5, 16777216 ;  /* 0x4b80000005058820 */ /* 0x000fc80000400000 */
[----:B------:R-:W1:Y:S02]  /*caf0*/  MUFU.LG2 R0, R5 ;  /* 0x0000000500007308 */ /* 0x000e640000000c00 */
[----:B-1----:R-:W-:-:S04]  /*cb00*/  @!P0 FADD R0, R0, -24 ;  /* 0xc1c0000000008421 */ /* 0x002fc80000000000 */
[----:B------:R-:W-:-:S04]  /*cb10*/  FMUL R7, R0, 0.69314718246459960938 ;  /* 0x3f31721800077820 */ /* 0x000fc80000400000 */
[----:B------:R-:W-:-:S07]  /*cb20*/  FFMA R7, R6, UR4, R7 ;  /* 0x0000000406077c23 */ /* 0x000fce0008000007 */
.L_x_59:
[----:B------:R-:W-:Y:S05]  /*cb30*/  BSYNC B0 ;  /* 0x0000000000007941 */ /* 0x000fea0003800000 */
.L_x_58:
[----:B------:R-:W-:Y:S01]  /*cb40*/  SHF.L.U32 R0, R22, 0x1f, RZ ;  /* 0x0000001f16007819 */ /* 0x000fe200000006ff */
[----:B------:R-:W-:Y:S01]  /*cb50*/  UISETP.NE.AND UP0, UPT, UR48, 0x1, UPT ;  /* 0x000000013000788c */ /* 0x000fe2000bf05270 */
[----:B------:R-:W-:Y:S01]  /*cb60*/  LOP3.LUT P0, R24, R2, 0x3, RZ, 0xc0, !PT ;  /* 0x0000000302187812 */ /* 0x000fe2000780c0ff */
[----:B------:R-:W-:Y:S01]  /*cb70*/  UISETP.NE.AND UP1, UPT, UR48, 0x2, UPT ;  /* 0x000000023000788c */ /* 0x000fe2000bf25270 */
[----:B------:R-:W1:Y:S01]  /*cb80*/  SYNCS.PHASECHK.TRANS64.TRYWAIT P1, [UR24+0x8], R0 ;  /* 0x00000800ff0075a7 */ /* 0x000e620008020158 */
[----:B------:R-:W-:Y:S02]  /*cb90*/  ULDC UR4, c[0x0][0x608] ;  /* 0x0001820000047ab9 */ /* 0x000fe40000000800 */
[----:B------:R-:W-:-:S04]  /*cba0*/  FMUL R10, R10, UR4 ;  /* 0x000000040a0a7c20 */ /* 0x000fc80008400000 */
[-C--:B------:R-:W-:Y:S01]  /*cbb0*/  FMUL R122, R122, R10.reuse ;  /* 0x0000000a7a7a7220 */ /* 0x080fe20000400000 */
[----:B------:R-:W-:Y:S01]  /*cbc0*/  @!UP0 ULOP3.LUT UP2, URZ, UR43, 0x2, URZ, 0xc0, !UPT ;  /* 0x000000022b3f8892 */ /* 0x000fe2000f84c03f */
[-C--:B------:R-:W-:Y:S01]  /*cbd0*/  FMUL R123, R123, R10.reuse ;  /* 0x0000000a7b7b7220 */ /* 0x080fe20000400000 */
[----:B------:R-:W-:Y:S01]  /*cbe0*/  @!UP0 ULOP3.LUT UR43, UR43, 0x1, URZ, 0xc0, !UPT ;  /* 0x000000012b2b8892 */ /* 0x000fe2000f8ec03f */
[-C--:B------:R-:W-:Y:S01]  /*cbf0*/  FMUL R126, R126, R10.reuse ;  /* 0x0000000a7e7e7220 */ /* 0x080fe20000400000 */
[----:B------:R-:W-:Y:S01]  /*cc00*/  @!UP0 USEL UR4, URZ, 0x1, UP2 ;  /* 0x000000013f048887 */ /* 0x000fe20009000000 */
[-C--:B------:R-:W-:Y:S01]  /*cc10*/  FMUL R127, R127, R10.reuse ;  /* 0x0000000a7f7f7220 */ /* 0x080fe20000400000 */
[----:B------:R-:W-:Y:S01]  /*cc20*/  @!UP1 UIADD3 UR5, UR43, 0x1, URZ ;  /* 0x000000012b059890 */ /* 0x000fe2000fffe03f */
[-C--:B------:R-:W-:Y:S01]  /*cc30*/  FMUL R114, R114, R10.reuse ;  /* 0x0000000a72727220 */ /* 0x080fe20000400000 */
[----:B------:R-:W-:Y:S01]  /*cc40*/  @!UP0 ULOP3.LUT UR42, UR42, UR4, URZ, 0x3c, !UPT ;  /* 0x000000042a2a8292 */ /* 0x000fe2000f8e3c3f */
[-C--:B------:R-:W-:Y:S01]  /*cc50*/  FMUL R115, R115, R10.reuse ;  /* 0x0000000a73737220 */ /* 0x080fe20000400000 */
[----:B------:R-:W-:Y:S01]  /*cc60*/  @!UP1 UISETP.GT.U32.AND UP2, UPT, UR5, 0x1, UPT ;  /* 0x000000010500988c */ /* 0x000fe2000bf44070 */
[-C--:B------:R-:W-:Y:S01]  /*cc70*/  FMUL R118, R118, R10.reuse ;  /* 0x0000000a76767220 */ /* 0x080fe20000400000 */
[----:B------:R-:W-:Y:S01]  /*cc80*/  @!UP1 ULOP3.LUT UR43, UR43, 0x1, URZ, 0xc, !UPT ;  /* 0x000000012b2b9892 */ /* 0x000fe2000f8e0c3f */
[----:B------:R-:W-:Y:S01]  /*cc90*/  FMUL R119, R119, R10 ;  /* 0x0000000a77777220 */ /* 0x000fe20000400000 */
[----:B------:R-:W-:-:S04]  /*cca0*/  @!UP1 USEL UR4, URZ, 0x1, !UP2 ;  /* 0x000000013f049887 */ /* 0x000fc8000d000000 */
[----:B------:R-:W-:Y:S01]  /*ccb0*/  @!UP1 ULOP3.LUT UR42, UR42, UR4, URZ, 0x3c, !UPT ;  /* 0x000000042a2a9292 */ /* 0x000fe2000f8e3c3f */
[----:B-1----:R-:W-:Y:S11]  /*ccc0*/  @!P1 BRA `(.L_x_63) ;  /* 0x0000003400a89947 */ /* 0x002ff60003800000 */
.L_x_134:
[----:B------:R-:W-:Y:S04]  /*ccd0*/  BSSY B0, `(.L_x_64) ;  /* 0x000001b000007945 */ /* 0x000fe80003800000 */
[----:B------:R-:W-:Y:S05]  /*cce0*/  @P0 BRA `(.L_x_65) ;  /* 0x0000000000640947 */ /* 0x000fea0003800000 */
[----:B------:R-:W2:Y:S01]  /*ccf0*/  LDC.64 R8, c[0x0][0x688] ;  /* 0x0001a200ff087b82 */ /* 0x000ea20000000a00 */
[----:B-1----:R-:W-:Y:S01]  /*cd00*/  LOP3.LUT R0, R2, 0x60, RZ, 0xc0, !PT ;  /* 0x0000006002007812 */ /* 0x002fe200078ec0ff */
[----:B------:R-:W-:Y:S01]  /*cd10*/  UIADD3 UR4, -UR40, URZ, URZ ;  /* 0x0000003f28047290 */ /* 0x000fe2000fffe13f */
[----:B------:R-:W-:Y:S01]  /*cd20*/  SHF.R.U32.HI R4, RZ, 0x2, R2 ;  /* 0x00000002ff047819 */ /* 0x000fe20000011602 */
[----:B------:R-:W-:Y:S01]  /*cd30*/  ULDC UR5, c[0x0][0xa10] ;  /* 0x0002840000057ab9 */ /* 0x000fe20000000800 */
[----:B------:R-:W-:Y:S01]  /*cd40*/  SHF.R.U32.HI R0, RZ, 0x5, R0 ;  /* 0x00000005ff007819 */ /* 0x000fe20000011600 */
[----:B------:R-:W-:Y:S01]  /*cd50*/  UIMAD UR4, UR5, UR4, UR41 ;  /* 0x00000004050472a4 */ /* 0x000fe2000f8e0229 */
[----:B------:R-:W-:Y:S01]  /*cd60*/  LOP3.LUT R4, R4, 0x7, RZ, 0xc0, !PT ;  /* 0x0000000704047812 */ /* 0x000fe200078ec0ff */
[----:B------:R-:W-:Y:S02]  /*cd70*/  IMAD.SHL.U32 R3, R18, 0x40, RZ ;  /* 0x0000004012037824 */ /* 0x000fe400078e00ff */
[----:B------:R-:W-:-:S05]  /*cd80*/  IMAD.SHL.U32 R5, R0, 0x10, RZ ;  /* 0x0000001000057824 */ /* 0x000fca00078e00ff */
[----:B------:R-:W-:-:S04]  /*cd90*/  LOP3.LUT R4, R5, 0xfffffff0, R4, 0xe2, !PT ;  /* 0xfffffff005047812 */ /* 0x000fc800078ee204 */
[----:B------:R-:W-:Y:S01]  /*cda0*/  IADD3 R5, R3, R4, RZ ;  /* 0x0000000403057210 */ /* 0x000fe20007ffe0ff */
[----:B--2---:R-:W-:Y:S01]  /*cdb0*/  IMAD R0, R8, UR4, R3 ;  /* 0x0000000408007c24 */ /* 0x004fe2000f8e0203 */
[----:B------:R-:W-:-:S03]  /*cdc0*/  ULDC UR4, c[0x0][0x288] ;  /* 0x0000a20000047ab9 */ /* 0x000fc60000000800 */
[C---:B------:R-:W-:Y:S01]  /*cdd0*/  VIADD R6, R5.reuse, 0x8 ;  /* 0x0000000805067836 */ /* 0x040fe20000000000 */
[----:B------:R-:W-:Y:S01]  /*cde0*/  ISETP.GE.U32.AND P0, PT, R5, UR4, PT ;  /* 0x0000000405007c0c */ /* 0x000fe2000bf06070 */
[----:B------:R-:W-:-:S03]  /*cdf0*/  IMAD R3, R9, UR36, R0 ;  /* 0x0000002409037c24 */ /* 0x000fc6000f8e0200 */
[----:B------:R-:W-:Y:S01]  /*ce00*/  ISETP.GE.U32.AND P1, PT, R6, UR4, PT ;  /* 0x0000000406007c0c */ /* 0x000fe2000bf26070 */
[----:B------:R-:W-:Y:S01]  /*ce10*/  ULDC.64 UR4, c[0x0][0x680] ;  /* 0x0001a00000047ab9 */ /* 0x000fe20000000a00 */
[----:B------:R-:W-:-:S04]  /*ce20*/  IADD3 R0, P2, R4, R3, RZ ;  /* 0x0000000304007210 */ /* 0x000fc80007f5e0ff */
[----:B------:R-:W-:Y:S02]  /*ce30*/  LEA.HI.X.SX32 R3, R3, RZ, 0x1, P2 ;  /* 0x000000ff03037211 */ /* 0x000fe400010f0eff */
[----:B------:R-:W-:-:S04]  /*ce40*/  LEA R4, P2, R0, UR4, 0x2 ;  /* 0x0000000400047c11 */ /* 0x000fc8000f8410ff */
[----:B------:R-:W-:-:S05]  /*ce50*/  LEA.HI.X R5, R0, UR5, R3, 0x2, P2 ;  /* 0x0000000500057c11 */ /* 0x000fca00090f1403 */
[----:B------:R2:W-:Y:S04]  /*ce60*/  @!P0 STG.E desc[UR52][R4.64], R11 ;  /* 0x0000000b04008986 */ /* 0x0005e8000c101934 */
[----:B------:R2:W-:Y:S02]  /*ce70*/  @!P1 STG.E desc[UR52][R4.64+0x20], R7 ;  /* 0x0000200704009986 */ /* 0x0005e4000c101934 */
.L_x_65:
[----:B------:R-:W-:Y:S05]  /*ce80*/  BSYNC B0 ;  /* 0x0000000000007941 */ /* 0x000fea0003800000 */
.L_x_64:
[----:B------:R-:W-:Y:S01]  /*ce90*/  ULDC.64 UR4, c[0x0][0x730] ;  /* 0x0001cc0000047ab9 */ /* 0x000fe20000000a00 */
[-C--:B------:R-:W-:Y:S01]  /*cea0*/  FMUL R30, R106, R10.reuse ;  /* 0x0000000a6a1e7220 */ /* 0x080fe20000400000 */
[----:B------:R-:W-:Y:S01]  /*ceb0*/  ISETP.NE.U32.AND P0, PT, RZ, UR4, PT ;  /* 0x00000004ff007c0c */ /* 0x000fe2000bf05070 */
[-C--:B------:R-:W-:Y:S01]  /*cec0*/  FMUL R29, R107, R10.reuse ;  /* 0x0000000a6b1d7220 */ /* 0x080fe20000400000 */
[-C--:B------:R-:W-:Y:S01]  /*ced0*/  FMUL R34, R110, R10.reuse ;  /* 0x0000000a6e227220 */ /* 0x080fe20000400000 */
[-C--:B------:R-:W-:Y:S01]  /*cee0*/  FMUL R33, R111, R10.reuse ;  /* 0x0000000a6f217220 */ /* 0x080fe20000400000 */
[----:B------:R-:W-:Y:S01]  /*cef0*/  ISETP.NE.AND.EX P0, PT, RZ, UR5, PT, P0 ;  /* 0x00000005ff007c0c */ /* 0x000fe2000bf05300 */
[-C--:B------:R-:W-:Y:S01]  /*cf00*/  FMUL R38, R98, R10.reuse ;  /* 0x0000000a62267220 */ /* 0x080fe20000400000 */
[-C--:B------:R-:W-:Y:S01]  /*cf10*/  FMUL R37, R99, R10.reuse ;  /* 0x0000000a63257220 */ /* 0x080fe20000400000 */
[-C--:B------:R-:W-:Y:S01]  /*cf20*/  FMUL R42, R102, R10.reuse ;  /* 0x0000000a662a7220 */ /* 0x080fe20000400000 */
[-C--:B------:R-:W-:Y:S01]  /*cf30*/  FMUL R41, R103, R10.reuse ;  /* 0x0000000a67297220 */ /* 0x080fe20000400000 */
[-C--:B------:R-:W-:Y:S01]  /*cf40*/  FMUL R46, R90, R10.reuse ;  /* 0x0000000a5a2e7220 */ /* 0x080fe20000400000 */
[-C--:B------:R-:W-:Y:S01]  /*cf50*/  FMUL R45, R91, R10.reuse ;  /* 0x0000000a5b2d7220 */ /* 0x080fe20000400000 */
[-C--:B------:R-:W-:Y:S01]  /*cf60*/  FMUL R50, R94, R10.reuse ;  /* 0x0000000a5e327220 */ /* 0x080fe20000400000 */
[----:B------:R-:W-:-:S05]  /*cf70*/  FMUL R49, R95, R10 ;  /* 0x0000000a5f317220 */ /* 0x000fca0000400000 */
[----:B------:R-:W-:Y:S05]  /*cf80*/  @P0 BRA `(.L_x_66) ;  /* 0x0000000000240947 */ /* 0x000fea0003800000 */
[----:B------:R-:W-:Y:S02]  /*cf90*/  ULDC.64 UR4, c[0x0][0x728] ;  /* 0x0001ca0000047ab9 */ /* 0x000fe40000000a00 */
[----:B------:R-:W-:-:S04]  /*cfa0*/  ISETP.NE.U32.AND P0, PT, RZ, UR4, PT ;  /* 0x00000004ff007c0c */ /* 0x000fc8000bf05070 */
[----:B------:R-:W-:-:S13]  /*cfb0*/  ISETP.NE.AND.EX P0, PT, RZ, UR5, PT, P0 ;  /* 0x00000005ff007c0c */ /* 0x000fda000bf05300 */
[----:B------:R-:W-:Y:S05]  /*cfc0*/  @!P0 BRA `(.L_x_67) ;  /* 0x00000000000c8947 */ /* 0x000fea0003800000 */
[----:B--2---:R-:W2:Y:S02]  /*cfd0*/  LDC.64 R4, c[0x0][0x728] ;  /* 0x0001ca00ff047b82 */ /* 0x004ea40000000a00 */
[----:B--2---:R3:W5:Y:S01]  /*cfe0*/  LDG.E R16, desc[UR52][R4.64] ;  /* 0x0000003404107981 */ /* 0x004762000c1e1900 */
[----:B------:R-:W-:Y:S05]  /*cff0*/  BRA `(.L_x_66) ;  /* 0x0000000000087947 */ /* 0x000fea0003800000 */
.L_x_67:
[----:B------:R-:W-:Y:S02]  /*d000*/  ULDC UR4, c[0x0][0x720] ;  /* 0x0001c80000047ab9 */ /* 0x000fe40000000800 */
[----:B------:R-:W-:-:S07]  /*d010*/  IMAD.U32 R16, RZ, RZ, UR4 ;  /* 0x00000004ff107e24 */ /* 0x000fce000f8e00ff */
.L_x_66:
[----:B-1----:R-:W-:-:S04]  /*d020*/  MOV R0, RZ ;  /* 0x000000ff00007202 */ /* 0x002fc80000000f00 */
[----:B------:R-:W-:-:S13]  /*d030*/  LOP3.LUT P0, RZ, R0, 0x9f, RZ, 0xc0, !PT ;  /* 0x0000009f00ff7812 */ /* 0x000fda000780c0ff */
[----:B------:R-:W-:Y:S05]  /*d040*/  @!P0 BRA `(.L_x_68) ;  /* 0x0000000000408947 */ /* 0x000fea0003800000 */
[----:B------:R-:W-:Y:S01]  /*d050*/  MOV R0, 0x0 ;  /* 0x0000000000007802 */ /* 0x000fe20000000f00 */
[----:B------:R-:W-:Y:S01]  /*d060*/  ULDC.64 UR4, c[0x4][0x70] ;  /* 0x01001c0000047ab9 */ /* 0x000fe20000000a00 */
[----:B------:R-:W-:Y:S01]  /*d070*/  ULDC.64 UR6, c[0x4][0x8] ;  /* 0x0100020000067ab9 */ /* 0x000fe20000000a00 */
[----:B--23--:R-:W-:Y:S01]  /*d080*/  MOV R4, UR4 ;  /* 0x0000000400047c02 */ /* 0x00cfe20008000f00 */
[----:B------:R1:W2:Y:S01]  /*d090*/  LDC.64 R14, c[0x4][R0] ;  /* 0x01000000000e7b82 */ /* 0x0002a20000000a00 */
[----:B------:R-:W-:Y:S01]  /*d0a0*/  IMAD.U32 R5, RZ, RZ, UR5 ;  /* 0x00000005ff057e24 */ /* 0x000fe2000f8e00ff */
[----:B------:R-:W-:Y:S01]  /*d0b0*/  ULDC.64 UR4, c[0x4][0x78] ;  /* 0x01001e0000047ab9 */ /* 0x000fe20000000a00 */
[----:B------:R-:W-:Y:S01]  /*d0c0*/  IMAD.U32 R10, RZ, RZ, UR6 ;  /* 0x00000006ff0a7e24 */ /* 0x000fe2000f8e00ff */
[----:B------:R-:W-:Y:S01]  /*d0d0*/  MOV R7, UR5 ;  /* 0x0000000500077c02 */ /* 0x000fe20008000f00 */
[----:B------:R-:W-:Y:S01]  /*d0e0*/  IMAD.U32 R6, RZ, RZ, UR4 ;  /* 0x00000004ff067e24 */ /* 0x000fe2000f8e00ff */
[----:B------:R-:W-:Y:S01]  /*d0f0*/  MOV R8, 0x70 ;  /* 0x0000007000087802 */ /* 0x000fe20000000f00 */
[----:B------:R-:W-:Y:S01]  /*d100*/  IMAD.U32 R11, RZ, RZ, UR7 ;  /* 0x00000007ff0b7e24 */ /* 0x000fe2000f8e00ff */
[----:B------:R-:W-:Y:S01]  /*d110*/  MOV R13, RZ ;  /* 0x000000ff000d7202 */ /* 0x000fe20000000f00 */
[----:B-1----:R-:W-:-:S07]  /*d120*/  IMAD.MOV.U32 R12, RZ, RZ, 0x1 ;  /* 0x00000001ff0c7424 */ /* 0x002fce00078e00ff */
[----:B------:R-:W-:-:S07]  /*d130*/  LEPC R20, `(.L_x_68) ;  /* 0x000000001014794e */ /* 0x000fce0000000000 */
[----:B--2--5:R-:W-:Y:S05]  /*d140*/  CALL.ABS.NOINC R14 ;  /* 0x000000000e007343 */ /* 0x024fea0003c00000 */
.L_x_68:
[----:B------:R-:W-:Y:S01]  /*d150*/  MOV R0, UR48 ;  /* 0x0000003000007c02 */ /* 0x000fe20008000f00 */
[----:B------:R-:W-:-:S04]  /*d160*/  IMAD.U32 R25, RZ, RZ, UR37 ;  /* 0x00000025ff197e24 */ /* 0x000fc8000f8e00ff */
[----:B------:R-:W-:-:S04]  /*d170*/  IMAD R25, R0, 0x1100, R25 ;  /* 0x0000110000197824 */ /* 0x000fc800078e0219 */
[----:B------:R-:W-:-:S05]  /*d180*/  VIADD R26, R25, 0x1cf00 ;  /* 0x0001cf00191a7836 */ /* 0x000fca0000000000 */
        /* <DEDUP_REMOVED lines=9> */
[----:B------:R-:W-:Y:S01]  /*d220*/  MOV R6, UR6 ;  /* 0x0000000600067c02 */ /* 0x000fe20008000f00 */
[----:B------:R-:W-:Y:S01]  /*d230*/  IMAD.U32 R7, RZ, RZ, UR7 ;  /* 0x00000007ff077e24 */ /* 0x000fe2000f8e00ff */
[----:B------:R-:W-:Y:S01]  /*d240*/  MOV R10, UR4 ;  /* 0x00000004000a7c02 */ /* 0x000fe20008000f00 */
[----:B------:R-:W-:Y:S01]  /*d250*/  IMAD.U32 R11, RZ, RZ, UR5 ;  /* 0x00000005ff0b7e24 */ /* 0x000fe2000f8e00ff */
[----:B------:R-:W-:Y:S01]  /*d260*/  MOV R8, 0x70 ;  /* 0x0000007000087802 */ /* 0x000fe20000000f00 */
[----:B------:R-:W-:Y:S01]  /*d270*/  IMAD.MOV.U32 R12, RZ, RZ, 0x1 ;  /* 0x00000001ff0c7424 */ /* 0x000fe200078e00ff */
[----:B-1----:R-:W-:-:S07]  /*d280*/  MOV R13, RZ ;  /* 0x000000ff000d7202 */ /* 0x002fce0000000f00 */
[----:B------:R-:W-:-:S07]  /*d290*/  LEPC R20, `(.L_x_69) ;  /* 0x000000001014794e */ /* 0x000fce0000000000 */
[----:B--2--5:R-:W-:Y:S05]  /*d2a0*/  CALL.ABS.NOINC R14 ;  /* 0x000000000e007343 */ /* 0x024fea0003c00000 */
.L_x_69:
[C---:B------:R-:W-:Y:S01]  /*d2b0*/  SHF.L.U32 R0, R2.reuse, 0x3, RZ ;  /* 0x0000000302007819 */ /* 0x040fe200000006ff */
[----:B------:R-:W-:Y:S01]  /*d2c0*/  ULDC.64 UR4, c[0x0][0x730] ;  /* 0x0001cc0000047ab9 */ /* 0x000fe20000000a00 */
[----:B--23--:R-:W-:Y:S01]  /*d2d0*/  IMAD.SHL.U32 R4, R2, 0x10, RZ ;  /* 0x0000001002047824 */ /* 0x00cfe200078e00ff */
[----:B------:R-:W-:Y:S01]  /*d2e0*/  ISETP.NE.U32.AND P0, PT, RZ, UR4, PT ;  /* 0x00000004ff007c0c */ /* 0x000fe2000bf05070 */
[----:B------:R-:W-:Y:S01]  /*d2f0*/  ULDC UR4, c[0x0][0x720] ;  /* 0x0001c80000047ab9 */ /* 0x000fe20000000800 */
[----:B------:R-:W-:Y:S02]  /*d300*/  LOP3.LUT R3, R0, 0x300, RZ, 0xc0, !PT ;  /* 0x0000030000037812 */ /* 0x000fe400078ec0ff */
[----:B------:R-:W-:Y:S02]  /*d310*/  LOP3.LUT R0, R2, 0x7f, RZ, 0xc0, !PT ;  /* 0x0000007f02007812 */ /* 0x000fe400078ec0ff */
[----:B------:R-:W-:Y:S02]  /*d320*/  SHF.R.U32.HI R6, RZ, 0x1, R2 ;  /* 0x00000001ff067819 */ /* 0x000fe40000011602 */
[----:B------:R-:W-:Y:S01]  /*d330*/  LOP3.LUT R5, R4, 0x40, RZ, 0xc0, !PT ;  /* 0x0000004004057812 */ /* 0x000fe200078ec0ff */
[----:B------:R-:W-:Y:S01]  /*d340*/  VIADD R0, R0, 0x1f ;  /* 0x0000001f00007836 */ /* 0x000fe20000000000 */
[----:B------:R-:W-:-:S02]  /*d350*/  ISETP.NE.AND.EX P0, PT, RZ, UR5, PT, P0 ;  /* 0x00000005ff007c0c */ /* 0x000fc4000bf05300 */
[----:B------:R-:W-:Y:S01]  /*d360*/  LOP3.LUT R5, R5, 0x8, R6, 0xf8, !PT ;  /* 0x0000000805057812 */ /* 0x000fe200078ef806 */
[----:B------:R-:W-:Y:S01]  /*d370*/  IMAD.SHL.U32 R6, R2, 0x2, RZ ;  /* 0x0000000202067824 */ /* 0x000fe200078e00ff */
[----:B-----5:R-:W-:Y:S02]  /*d380*/  FSEL R51, R16, UR4, !P0 ;  /* 0x0000000410337c08 */ /* 0x020fe4000c000000 */
[----:B------:R-:W-:Y:S02]  /*d390*/  ISETP.GT.U32.AND P0, PT, R0, 0x3e, PT ;  /* 0x0000003e0000780c */ /* 0x000fe40003f04070 */
[----:B------:R-:W-:Y:S01]  /*d3a0*/  LEA R3, R24, R3, 0x4 ;  /* 0x0000000318037211 */ /* 0x000fe200078e20ff */
[-C--:B------:R-:W-:Y:S01]  /*d3b0*/  FMUL R0, R120, R51.reuse ;  /* 0x0000003378007220 */ /* 0x080fe20000400000 */
[----:B------:R-:W-:Y:S01]  /*d3c0*/  LOP3.LUT R5, R5, 0x8, R6, 0x78, !PT ;  /* 0x0000000805057812 */ /* 0x000fe200078e7806 */
[-C--:B------:R-:W-:Y:S01]  /*d3d0*/  FMUL R6, R124, R51.reuse ;  /* 0x000000337c067220 */ /* 0x080fe20000400000 */
[----:B------:R-:W-:Y:S01]  /*d3e0*/  LOP3.LUT R4, R4, 0x80, RZ, 0xc0, !PT ;  /* 0x0000008004047812 */ /* 0x000fe200078ec0ff */
[-C--:B------:R-:W-:Y:S01]  /*d3f0*/  FMUL R7, R125, R51.reuse ;  /* 0x000000337d077220 */ /* 0x080fe20000400000 */
[-C--:B------:R-:W-:Y:S01]  /*d400*/  FMUL R8, R126, R51.reuse ;  /* 0x000000337e087220 */ /* 0x080fe20000400000 */
[----:B------:R-:W-:Y:S01]  /*d410*/  FMUL R9, R127, R51 ;  /* 0x000000337f097220 */ /* 0x000fe20000400000 */
[----:B------:R-:W-:Y:S01]  /*d420*/  IADD3 R10, R5, R3, R4 ;  /* 0x00000003050a7210 */ /* 0x000fe20007ffe004 */
[-C--:B------:R-:W-:Y:S01]  /*d430*/  FMUL R3, R121, R51.reuse ;  /* 0x0000003379037220 */ /* 0x080fe20000400000 */
[-C--:B------:R-:W-:Y:S01]  /*d440*/  FMUL R4, R122, R51.reuse ;  /* 0x000000337a047220 */ /* 0x080fe20000400000 */
[-C--:B------:R-:W-:Y:S01]  /*d450*/  FMUL R5, R123, R51.reuse ;  /* 0x000000337b057220 */ /* 0x080fe20000400000 */
[----:B------:R-:W-:Y:S01]  /*d460*/  LEA R26, R10, R26, 0x1 ;  /* 0x0000001a0a1a7211 */ /* 0x000fe200078e08ff */
        /* <DEDUP_REMOVED lines=33> */
[----:B------:R-:W-:Y:S01]  /*d680*/  IMAD R10, R10, 0x2, R25 ;  /* 0x000000020a0a7824 */ /* 0x000fe200078e0219 */
[----:B------:R-:W-:-:S02]  /*d690*/  F2FP.F16.F32.PACK_AB R53, R5, R4 ;  /* 0x000000040535723e */ /* 0x000fc400000000ff */
[----:B------:R-:W-:Y:S02]  /*d6a0*/  F2FP.F16.F32.PACK_AB R54, R7, R6 ;  /* 0x000000060736723e */ /* 0x000fe400000000ff */
[----:B------:R-:W-:Y:S01]  /*d6b0*/  F2FP.F16.F32.PACK_AB R55, R9, R8 ;  /* 0x000000080937723e */ /* 0x000fe200000000ff */
[----:B------:R-:W-:Y:S06]  /*d6c0*/  @P0 BRA `(.L_x_70) ;  /* 0x0000000000040947 */ /* 0x000fec0003800000 */
[----:B------:R-:W-:-:S04]  /*d6d0*/  DEPBAR.LE SB0, 0x1 ;  /* 0x000080400000791a */ /* 0x000fc80000000000 */
.L_x_70:
[----:B------:R-:W-:Y:S05]  /*d6e0*/  WARPSYNC.ALL ;  /* 0x0000000000007948 */ /* 0x000fea0003800000 */
[----:B------:R-:W-:Y:S01]  /*d6f0*/  BAR.SYNC.DEFER_BLOCKING 0x1, 0x80 ;  /* 0x0042000000007b1d */ /* 0x000fe20000010000 */
[----:B------:R-:W-:Y:S02]  /*d700*/  F2FP.F16.F32.PACK_AB R13, R13, R14 ;  /* 0x0000000e0d0d723e */ /* 0x000fe400000000ff */
[----:B------:R-:W-:Y:S02]  /*d710*/  F2FP.F16.F32.PACK_AB R14, R15, R20 ;  /* 0x000000140f0e723e */ /* 0x000fe400000000ff */
[----:B------:R-:W-:Y:S01]  /*d720*/  F2FP.F16.F32.PACK_AB R12, R11, R12 ;  /* 0x0000000c0b0c723e */ /* 0x000fe200000000ff */
[----:B------:R-:W-:Y:S01]  /*d730*/  BSSY B0, `(.L_x_71) ;  /* 0x0000018000007945 */ /* 0x000fe20003800000 */
[----:B------:R-:W-:Y:S01]  /*d740*/  F2FP.F16.F32.PACK_AB R15, R21, R24 ;  /* 0x00000018150f723e */ /* 0x000fe200000000ff */
[----:B------:R1:W-:Y:S01]  /*d750*/  STSM.16.M88.4 [R10+0x1cf00], R52 ;  /* 0x01cf00340a007844 */ /* 0x0003e20000000200 */
[----:B------:R-:W-:Y:S01]  /*d760*/  @!PT LDS RZ, [RZ] ;  /* 0x00000000fffff984 */ /* 0x000fe20000000800 */
[----:B------:R-:W-:Y:S01]  /*d770*/  @!PT LDS RZ, [RZ] ;  /* 0x00000000fffff984 */ /* 0x000fe20000000800 */
[----:B------:R-:W-:Y:S01]  /*d780*/  @!PT LDS RZ, [RZ] ;  /* 0x00000000fffff984 */ /* 0x000fe20000000800 */
[----:B------:R-:W-:Y:S01]  /*d790*/  @!PT LDS RZ, [RZ] ;  /* 0x00000000fffff984 */ /* 0x000fe20000000800 */
[----:B------:R2:W-:Y:S06]  /*d7a0*/  MEMBAR.ALL.CTA ;  /* 0x0000000000007992 */ /* 0x0005ec0000008000 */
[----:B--2---:R-:W2:Y:S02]  /*d7b0*/  FENCE.VIEW.ASYNC.S ;  /* 0x00000000000073c6 */ /* 0x004ea40000000000 */
[----:B--2---:R-:W-:Y:S06]  /*d7c0*/  BAR.SYNC.DEFER_BLOCKING 0x1, 0x80 ;  /* 0x0042000000007b1d */ /* 0x004fec0000010000 */
[----:B------:R-:W-:Y:S05]  /*d7d0*/  @P0 BRA `(.L_x_72) ;  /* 0x0000000000340947 */ /* 0x000fea0003800000 */
[----:B------:R-:W-:Y:S01]  /*d7e0*/  R2UR UR34, R18 ;  /* 0x00000000122272ca */ /* 0x000fe200000e0000 */
[----:B------:R-:W-:Y:S01]  /*d7f0*/  UIADD3 UR35, -UR40, URZ, URZ ;  /* 0x0000003f28237290 */ /* 0x000fe2000fffe13f */
[----:B------:R-:W-:Y:S01]  /*d800*/  R2UR UR32, R25 ;  /* 0x00000000192072ca */ /* 0x000fe200000e0000 */
[----:B------:R-:W-:Y:S01]  /*d810*/  UIADD3 UR6, UP0, UR50, 0x670, URZ ;  /* 0x0000067032067890 */ /* 0x000fe2000ff1e03f */
[----:B------:R-:W-:Y:S01]  /*d820*/  ULDC UR4, c[0x0][0xa10] ;  /* 0x0002840000047ab9 */ /* 0x000fe20000000800 */
[----:B------:R-:W-:Y:S01]  /*d830*/  UMOV UR33, URZ ;  /* 0x0000003f00217c82 */ /* 0x000fe20008000000 */
[----:B------:R-:W-:Y:S02]  /*d840*/  UIMAD UR35, UR4, UR35, UR41 ;  /* 0x00000023042372a4 */ /* 0x000fe4000f8e0229 */
[----:B------:R-:W-:-:S05]  /*d850*/  UIADD3.X UR7, URZ, UR51, URZ, UP0, !UPT ;  /* 0x000000333f077290 */ /* 0x000fca00087fe43f */
[----:B------:R-:W-:Y:S02]  /*d860*/  USHF.L.U32 UR34, UR34, 0x6, URZ ;  /* 0x0000000622227899 */ /* 0x000fe4000800063f */
[----:B------:R-:W-:-:S09]  /*d870*/  UIADD3 UR32, UR32, 0x1cf00, URZ ;  /* 0x0001cf0020207890 */ /* 0x000fd2000fffe03f */
[----:B------:R2:W-:Y:S01]  /*d880*/  UTMASTG.4D [UR32], [UR6] ;  /* 0x00000020060073b5 */ /* 0x0005e20008018000 */
[----:B------:R0:W-:Y:S01]  /*d890*/  UTMACMDFLUSH ;  /* 0x00000000000079b7 */ /* 0x0001e20000000000 */
[----:B--2---:R-:W-:-:S04]  /*d8a0*/  DEPBAR.LE SB0, 0x1 ;  /* 0x000080400000791a */ /* 0x004fc80000000000 */
.L_x_72:
[----:B------:R-:W-:Y:S05]  /*d8b0*/  BSYNC B0 ;  /* 0x0000000000007941 */ /* 0x000fea0003800000 */
.L_x_71:
        /* <DEDUP_REMOVED lines=12> */
[----:B---3--:R-:W3:Y:S02]  /*d980*/  FENCE.VIEW.ASYNC.S ;  /* 0x00000000000073c6 */ /* 0x008ee40000000000 */
[----:B---3--:R-:W-:Y:S06]  /*d990*/  BAR.SYNC.DEFER_BLOCKING 0x1, 0x80 ;  /* 0x0042000000007b1d */ /* 0x008fec0000010000 */
[----:B------:R-:W-:Y:S05]  /*d9a0*/  @P0 BRA `(.L_x_74) ;  /* 0x0000000000340947 */ /* 0x000fea0003800000 */
[----:B------:R-:W-:Y:S01]  /*d9b0*/  R2UR UR34, R18 ;  /* 0x00000000122272ca */ /* 0x000fe200000e0000 */
[----:B------:R-:W-:Y:S01]  /*d9c0*/  UIADD3 UR35, -UR40, URZ, URZ ;  /* 0x0000003f28237290 */ /* 0x000fe2000fffe13f */
[----:B------:R-:W-:Y:S01]  /*d9d0*/  R2UR UR32, R25 ;  /* 0x00000000192072ca */ /* 0x000fe200000e0000 */
[----:B------:R-:W-:Y:S01]  /*d9e0*/  UIADD3 UR6, UP0, UR50, 0x670, URZ ;  /* 0x0000067032067890 */ /* 0x000fe2000ff1e03f */
[----:B------:R-:W-:Y:S01]  /*d9f0*/  ULDC UR4, c[0x0][0xa10] ;  /* 0x0002840000047ab9 */ /* 0x000fe20000000800 */
[----:B------:R-:W-:Y:S01]  /*da00*/  UMOV UR33, 0x10 ;  /* 0x0000001000217882 */ /* 0x000fe20000000000 */
[----:B------:R-:W-:Y:S02]  /*da10*/  UIMAD UR35, UR4, UR35, UR41 ;  /* 0x00000023042372a4 */ /* 0x000fe4000f8e0229 */
[----:B------:R-:W-:-:S05]  /*da20*/  UIADD3.X UR7, URZ, UR51, URZ, UP0, !UPT ;  /* 0x000000333f077290 */ /* 0x000fca00087fe43f */
[----:B------:R-:W-:Y:S02]  /*da30*/  USHF.L.U32 UR34, UR34, 0x6, URZ ;  /* 0x0000000622227899 */ /* 0x000fe4000800063f */
[----:B------:R-:W-:-:S09]  /*da40*/  UIADD3 UR32, UR32, 0x1d700, URZ ;  /* 0x0001d70020207890 */ /* 0x000fd2000fffe03f */
[----:B------:R3:W-:Y:S01]  /*da50*/  UTMASTG.4D [UR32], [UR6] ;  /* 0x00000020060073b5 */ /* 0x0007e20008018000 */
[----:B------:R0:W-:Y:S01]  /*da60*/  UTMACMDFLUSH ;  /* 0x00000000000079b7 */ /* 0x0001e20000000000 */
[----:B---3--:R-:W-:-:S04]  /*da70*/  DEPBAR.LE SB0, 0x1 ;  /* 0x000080400000791a */ /* 0x008fc80000000000 */
.L_x_74:
[----:B------:R-:W-:Y:S05]  /*da80*/  BSYNC B0 ;  /* 0x0000000000007941 */ /* 0x000fea0003800000 */
.L_x_73:
[----:B------:R-:W-:Y:S01]  /*da90*/  BAR.SYNC.DEFER_BLOCKING 0x1, 0x80 ;  /* 0x0042000000007b1d */ /* 0x000fe20000010000 */
[----:B------:R-:W-:Y:S02]  /*daa0*/  F2FP.F16.F32.PACK_AB R37, R37, R38 ;  /* 0x000000262525723e */ /* 0x000fe400000000ff */
[----:B------:R-:W-:Y:S02]  /*dab0*/  F2FP.F16.F32.PACK_AB R38, R39, R40 ;  /* 0x000000282726723e */ /* 0x000fe400000000ff */
[----:B------:R-:W-:Y:S01]  /*dac0*/  F2FP.F16.F32.PACK_AB R36, R35, R36 ;  /* 0x000000242324723e */ /* 0x000fe200000000ff */
[----:B------:R-:W-:Y:S01]  /*dad0*/  BSSY B0, `(.L_x_75) ;  /* 0x0000019000007945 */ /* 0x000fe20003800000 */
[----:B------:R-:W-:Y:S01]  /*dae0*/  F2FP.F16.F32.PACK_AB R39, R41, R42 ;  /* 0x0000002a2927723e */ /* 0x000fe200000000ff */
[----:B------:R3:W-:Y:S01]  /*daf0*/  STSM.16.M88.4 [R26], R28 ;  /* 0x0000001c1a007844 */ /* 0x0007e20000000200 */
[----:B------:R-:W-:Y:S01]  /*db00*/  @!PT LDS RZ, [RZ] ;  /* 0x00000000fffff984 */ /* 0x000fe20000000800 */
[----:B------:R-:W-:Y:S01]  /*db10*/  @!PT LDS RZ, [RZ] ;  /* 0x00000000fffff984 */ /* 0x000fe20000000800 */
[----:B------:R-:W-:Y:S01]  /*db20*/  @!PT LDS RZ, [RZ] ;  /* 0x00000000fffff984 */ /* 0x000fe20000000800 */
[----:B------:R-:W-:Y:S01]  /*db30*/  @!PT LDS RZ, [RZ] ;  /* 0x00000000fffff984 */ /* 0x000fe20000000800 */
[----:B------:R4:W-:Y:S06]  /*db40*/  MEMBAR.ALL.CTA ;  /* 0x0000000000007992 */ /* 0x0009ec0000008000 */
[----:B----4-:R-:W4:Y:S02]  /*db50*/  FENCE.VIEW.ASYNC.S ;  /* 0x00000000000073c6 */ /* 0x010f240000000000 */
[----:B----4-:R-:W-:Y:S06]  /*db60*/  BAR.SYNC.DEFER_BLOCKING 0x1, 0x80 ;  /* 0x0042000000007b1d */ /* 0x010fec0000010000 */
        /* <DEDUP_REMOVED lines=8> */
[----:B------:R-:W-:Y:S01]  /*dbf0*/  UIADD3.X UR7, URZ, UR51, URZ, UP0, !UPT ;  /* 0x000000333f077290 */ /* 0x000fe200087fe43f */
[----:B------:R-:W-:-:S04]  /*dc00*/  UMOV UR12, UR36 ;  /* 0x00000024000c7c82 */ /* 0x000fc80008000000 */
[----:B------:R-:W-:Y:S02]  /*dc10*/  USHF.L.U32 UR10, UR10, 0x6, URZ ;  /* 0x000000060a0a7899 */ /* 0x000fe4000800063f */
[----:B------:R-:W-:-:S09]  /*dc20*/  UIADD3 UR8, UR8, 0x1cf00, URZ ;  /* 0x0001cf0008087890 */ /* 0x000fd2000fffe03f */
[----:B------:R4:W-:Y:S01]  /*dc30*/  UTMASTG.4D [UR8], [UR6] ;  /* 0x00000008060073b5 */ /* 0x0009e20008018000 */
[----:B------:R0:W-:Y:S01]  /*dc40*/  UTMACMDFLUSH ;  /* 0x00000000000079b7 */ /* 0x0001e20000000000 */
[----:B----4-:R-:W-:-:S04]  /*dc50*/  DEPBAR.LE SB0, 0x1 ;  /* 0x000080400000791a */ /* 0x010fc80000000000 */
.L_x_76:
[----:B------:R-:W-:Y:S05]  /*dc60*/  BSYNC B0 ;  /* 0x0000000000007941 */ /* 0x000fea0003800000 */
.L_x_75:
        /* <DEDUP_REMOVED lines=12> */
[----:B-----5:R-:W5:Y:S02]  /*dd30*/  FENCE.VIEW.ASYNC.S ;  /* 0x00000000000073c6 */ /* 0x020f640000000000 */
[----:B-----5:R-:W-:Y:S06]  /*dd40*/  BAR.SYNC.DEFER_BLOCKING 0x1, 0x80 ;  /* 0x0042000000007b1d */ /* 0x020fec0000010000 */
        /* <DEDUP_REMOVED lines=14> */
[----:B-1----:R-:W-:-:S04]  /*de30*/  DEPBAR.LE SB0, 0x1 ;  /* 0x000080400000791a */ /* 0x002fc80000000000 */
.L_x_78:
[----:B------:R-:W-:Y:S05]  /*de40*/  BSYNC B0 ;  /* 0x0000000000007941 */ /* 0x000fea0003800000 */
.L_x_77:
[----:B------:R-:W-:Y:S06]  /*de50*/  BAR.SYNC.DEFER_BLOCKING 0x1, 0x80 ;  /* 0x0042000000007b1d */ /* 0x000fec0000010000 */
[----:B------:R-:W-:Y:S01]  /*de60*/  BSSY B0, `(.L_x_79) ;  /* 0x0000017000007945 */ /* 0x000fe20003800000 */
[----:B------:R1:W-:Y:S01]  /*de70*/  STSM.16.M88.4 [R26], R44 ;  /* 0x0000002c1a007844 */ /* 0x0003e20000000200 */
        /* <DEDUP_REMOVED lines=19> */
[----:B------:R1:W-:Y:S02]  /*dfb0*/  UTMASTG.4D [UR8], [UR6] ;  /* 0x00000008060073b5 */ /* 0x0003e40008018000 */
[----:B-1----:R0:W-:Y:S02]  /*dfc0*/  UTMACMDFLUSH ;  /* 0x00000000000079b7 */ /* 0x0021e40000000000 */
.L_x_80:
[----:B------:R-:W-:Y:S05]  /*dfd0*/  BSYNC B0 ;  /* 0x0000000000007941 */ /* 0x000fea0003800000 */
.L_x_79:
[----:B------:R-:W-:Y:S01]  /*dfe0*/  ULEA UR4, UR48, 0xfffffff8, 0x3 ;  /* 0xfffffff830047891 */ /* 0x000fe2000f8e183f */
[----:B------:R-:W-:-:S04]  /*dff0*/  DEPBAR.LE SB0, 0x0 ;  /* 0x000080000000791a */ /* 0x000fc80000000000 */
[----:B------:R-:W-:Y:S01]  /*e000*/  ULOP3.LUT UR4, UR4, 0x8, URZ, 0xc0, !UPT ;  /* 0x0000000804047892 */ /* 0x000fe2000f8ec03f */
[----:B------:R-:W-:-:S03]  /*e010*/  LOP3.LUT R22, R22, 0x1, RZ, 0x3c, !PT ;  /* 0x0000000116167812 */ /* 0x000fc600078e3cff */
[----:B------:R-:W-:-:S06]  /*e020*/  ULOP3.LUT UR4, UR4, 0x18, URZ, 0x3c, !UPT ;  /* 0x0000001804047892 */ /* 0x000fcc000f8e3c3f */
[----:B------:R-:W-:Y:S01]  /*e030*/  MOV R0, UR4 ;  /* 0x0000000400007c02 */ /* 0x000fe20008000f00 */
[----:B------:R-:W-:Y:S02]  /*e040*/  ULDC UR4, c[0x0][0xc] ;  /* 0x0000030000047ab9 */ /* 0x000fe40000000800 */
[----:B------:R-:W-:Y:S01]  /*e050*/  VIADD R17, R17, UR4 ;  /* 0x0000000411117c36 */ /* 0x000fe20008000000 */
[----:B------:R-:W-:Y:S01]  /*e060*/  ULDC UR4, c[0x0][0xa00] ;  /* 0x0002800000047ab9 */ /* 0x000fe20000000800 */
[----:B------:R1:W-:Y:S03]  /*e070*/  SYNCS.ARRIVE.TRANS64.A1T0 RZ, [R0+UR37+0x20290], RZ ;  /* 0x020290ff00ff79a7 */ /* 0x0003e60008100025 */
[----:B------:R-:W-:-:S13]  /*e080*/  ISETP.GE.AND P0, PT, R17, UR4, PT ;  /* 0x0000000411007c0c */ /* 0x000fda000bf06270 */
[----:B-1----:R-:W-:Y:S05]  /*e090*/  @!P0 BRA `(.L_x_81) ;  /* 0xffffff2c00588947 */ /* 0x002fea000383ffff */
[----:B------:R-:W-:Y:S05]  /*e0a0*/  EXIT ;  /* 0x000000000000794d */ /* 0x000fea0003800000 */
.L_x_6:
[----:B------:R-:W-:-:S08]  /*e0b0*/  NOP ;  /* 0x0000000000007918 */ /* 0x000fd00000000000 */
[----:B------:R-:W2:-:S00]  /*e0c0*/  USETMAXREG.DEALLOC.CTAPOOL 0x18 ;  /* 0x00000018000079c8 */ /* 0x000e8000080e0500 */
[----:B------:R-:W-:-:S13]  /*e0d0*/  PLOP3.LUT P3, PT, PT, PT, UP0, 0x80, 0x0 ;  /* 0x000000000000781c */ /* 0x000fda0003f6f008 */
[----:B--2---:R-:W-:Y:S05]  /*e0e0*/  @!P3 BRA `(.L_x_82) ;  /* 0x0000000800e4b947 */ /* 0x004fea0003800000 */
[----:B------:R-:W-:-:S13]  /*e0f0*/  PLOP3.LUT P2, PT, PT, PT, UP1, 0x80, 0x0 ;  /* 0x000000000000781c */ /* 0x000fda0003f4f018 */
[----:B-1----:R-:W-:Y:S05]  /*e100*/  @P2 EXIT ;  /* 0x000000000000294d */ /* 0x002fea0003800000 */
[----:B------:R-:W-:Y:S02]  /*e110*/  ULDC UR4, c[0x0][0xa00] ;  /* 0x0002800000047ab9 */ /* 0x000fe40000000800 */
[----:B------:R-:W-:-:S13]  /*e120*/  ISETP.GE.AND P2, PT, R17, UR4, PT ;  /* 0x0000000411007c0c */ /* 0x000fda000bf46270 */
[----:B------:R-:W-:Y:S05]  /*e130*/  @P2 EXIT ;  /* 0x000000000000294d */ /* 0x000fea0003800000 */
[----:B------:R-:W-:Y:S01]  /*e140*/  LOP3.LUT P2, RZ, R2, 0x1f, RZ, 0xc0, !PT ;  /* 0x0000001f02ff7812 */ /* 0x000fe2000784c0ff */
[----:B------:R-:W-:Y:S01]  /*e150*/  BSSY B0, `(.L_x_83) ;  /* 0x00000b1000007945 */ /* 0x000fe20003800000 */
[----:B------:R-:W-:Y:S01]  /*e160*/  MOV R4, 0x1 ;  /* 0x0000000100047802 */ /* 0x000fe20000000f00 */
[----:B------:R-:W-:Y:S01]  /*e170*/  IMAD.MOV.U32 R0, RZ, RZ, RZ ;  /* 0x000000ffff007224 */ /* 0x000fe200078e00ff */
[----:B------:R-:W-:Y:S01]  /*e180*/  PLOP3.LUT P0, PT, P2, P0, PT, 0x2a, 0x0 ;  /* 0x000000000000781c */ /* 0x000fe20001700572 */
[----:B------:R-:W-:Y:S01]  /*e190*/  ULOP3.LUT UR22, UR46, 0x2, URZ, 0xfc, !UPT ;  /* 0x000000022e167892 */ /* 0x000fe2000f8efc3f */
[----:B------:R-:W-:Y:S01]  /*e1a0*/  MOV R5, 0x1 ;  /* 0x0000000100057802 */ /* 0x000fe20000000f00 */
[----:B------:R-:W-:Y:S01]  /*e1b0*/  ULDC UR23, c[0x0][0xc] ;  /* 0x0000030000177ab9 */ /* 0x000fe20000000800 */
[----:B------:R-:W-:Y:S01]  /*e1c0*/  ULDC.64 UR20, c[0x0][0x198] ;  /* 0x0000660000147ab9 */ /* 0x000fe20000000a00 */
[----:B------:R-:W-:-:S08]  /*e1d0*/  ULDC UR24, c[0x0][0xa00] ;  /* 0x0002800000187ab9 */ /* 0x000fd00000000800 */
.L_x_98:
[----:B------:R-:W1:Y:S01]  /*e1e0*/  LDC R6, c[0x0][0xa04] ;  /* 0x00028100ff067b82 */ /* 0x000e620000000800 */
[----:B------:R-:W-:Y:S01]  /*e1f0*/  IMAD.MOV.U32 R7, RZ, RZ, R17 ;  /* 0x000000ffff077224 */ /* 0x000fe200078e0011 */
[----:B------:R-:W-:-:S06]  /*e200*/  UMOV UR4, 0xffffffff ;  /* 0xffffffff00047882 */ /* 0x000fcc0000000000 */
[----:B------:R-:W2:Y:S08]  /*e210*/  LDC R10, c[0x0][0xa10] ;  /* 0x00028400ff0a7b82 */ /* 0x000eb00000000800 */
[----:B------:R-:W3:Y:S01]  /*e220*/  LDC R13, c[0x0][0xa1c] ;  /* 0x00028700ff0d7b82 */ /* 0x000ee20000000800 */
[----:B-1----:R-:W-:Y:S02]  /*e230*/  ISETP.NE.AND P2, PT, R6, 0x1, PT ;  /* 0x000000010600780c */ /* 0x002fe40003f45270 */
[----:B--2---:R-:W-:-:S11]  /*e240*/  ISETP.NE.AND P3, PT, R10, 0x1, PT ;  /* 0x000000010a00780c */ /* 0x004fd60003f65270 */
[----:B------:R-:W1:Y:S01]  /*e250*/  @P2 LDC.64 R8, c[0x0][0xa08] ;  /* 0x00028200ff082b82 */ /* 0x000e620000000a00 */
[----:B---3--:R-:W-:-:S07]  /*e260*/  ISETP.NE.AND P4, PT, R13, 0x1, PT ;  /* 0x000000010d00780c */ /* 0x008fce0003f85270 */
[----:B------:R-:W2:Y:S08]  /*e270*/  @P3 LDC R12, c[0x0][0xa14] ;  /* 0x00028500ff0c3b82 */ /* 0x000eb00000000800 */
[----:B------:R-:W3:Y:S08]  /*e280*/  @P3 LDC R11, c[0x0][0xa18] ;  /* 0x00028600ff0b3b82 */ /* 0x000ef00000000800 */
[----:B------:R-:W4:Y:S01]  /*e290*/  @P4 LDC.64 R2, c[0x0][0xa20] ;  /* 0x00028800ff024b82 */ /* 0x000f220000000a00 */
[----:B-1----:R-:W-:-:S05]  /*e2a0*/  @P2 IMAD.HI.U32 R8, R17, R8, RZ ;  /* 0x0000000811082227 */ /* 0x002fca00078e00ff */
[----:B------:R-:W-:-:S04]  /*e2b0*/  @P2 SHF.R.U32.HI R7, RZ, R9, R8 ;  /* 0x00000009ff072219 */ /* 0x000fc80000011608 */
[----:B------:R-:W-:Y:S01]  /*e2c0*/  MOV R9, R7 ;  /* 0x0000000700097202 */ /* 0x000fe20000000f00 */
[----:B--2---:R-:W-:-:S05]  /*e2d0*/  @P3 IMAD.HI.U32 R8, R7, R12, RZ ;  /* 0x0000000c07083227 */ /* 0x004fca00078e00ff */
[----:B---3--:R-:W-:-:S05]  /*e2e0*/  @P3 SHF.R.U32.HI R9, RZ, R11, R8 ;  /* 0x0000000bff093219 */ /* 0x008fca0000011608 */
[----:B----4-:R-:W-:-:S04]  /*e2f0*/  @P4 IMAD.HI.U32 R8, R9, R2, RZ ;  /* 0x0000000209084227 */ /* 0x010fc800078e00ff */
[--C-:B------:R-:W-:Y:S01]  /*e300*/  IMAD.MOV.U32 R2, RZ, RZ, R9.reuse ;  /* 0x000000ffff027224 */ /* 0x100fe200078e0009 */
[----:B------:R-:W-:Y:S01]  /*e310*/  @P4 SHF.R.U32.HI R2, RZ, R3, R8 ;  /* 0x00000003ff024219 */ /* 0x000fe20000011608 */
[----:B------:R-:W-:-:S03]  /*e320*/  IMAD.MOV R3, RZ, RZ, -R9 ;  /* 0x000000ffff037224 */ /* 0x000fc600078e0a09 */
[----:B------:R-:W-:Y:S01]  /*e330*/  IADD3 R2, -R2, RZ, RZ ;  /* 0x000000ff02027210 */ /* 0x000fe20007ffe1ff */
[----:B------:R-:W-:-:S04]  /*e340*/  IMAD R10, R10, R3, R7 ;  /* 0x000000030a0a7224 */ /* 0x000fc800078e0207 */
[----:B------:R-:W-:Y:S01]  /*e350*/  IMAD R2, R13, R2, R9 ;  /* 0x000000020d027224 */ /* 0x000fe200078e0209 */
[----:B------:R-:W-:Y:S06]  /*e360*/  BRA.DIV UR4, `(.L_x_84) ;  /* 0x0000002204187947 */ /* 0x000fec000b800000 */
[----:B------:R-:W-:-:S13]  /*e370*/  ELECT P6, URZ, PT ;  /* 0x00000000003f782f */ /* 0x000fda00038c0000 */
.L_x_137:
[----:B------:R-:W-:Y:S01]  /*e380*/  IADD3 R3, -R7, RZ, RZ ;  /* 0x000000ff07037210 */ /* 0x000fe20007ffe1ff */
[----:B------:R-:W-:Y:S04]  /*e390*/  BSSY B1, `(.L_x_85) ;  /* 0x000003f000017945 */ /* 0x000fe80003800000 */
[----:B------:R-:W-:Y:S01]  /*e3a0*/  IMAD R3, R6, R3, R17 ;  /* 0x0000000306037224 */ /* 0x000fe200078e0211 */
[----:B------:R-:W-:-:S03]  /*e3b0*/  MOV R6, RZ ;  /* 0x000000ff00067202 */ /* 0x000fc60000000f00 */
[----:B------:R-:W-:Y:S01]  /*e3c0*/  IMAD.SHL.U32 R3, R3, 0x80, RZ ;  /* 0x0000008003037824 */ /* 0x000fe200078e00ff */
[----:B------:R-:W-:Y:S06]  /*e3d0*/  @!P6 BRA `(.L_x_86) ;  /* 0x0000000000e8e947 */ /* 0x000fec0003800000 */
[----:B------:R-:W1:Y:S01]  /*e3e0*/  S2R R7, SR_CgaCtaId ;  /* 0x0000000000077919 */ /* 0x000e620000008800 */
[----:B------:R-:W-:-:S04]  /*e3f0*/  MOV R6, 0x400 ;  /* 0x0000040000067802 */ /* 0x000fc80000000f00 */
[----:B-1----:R-:W-:Y:S02]  /*e400*/  LEA R9, R7, R6, 0x18 ;  /* 0x0000000607097211 */ /* 0x002fe400078ec0ff */
[----:B------:R-:W-:-:S03]  /*e410*/  SHF.L.U32 R6, R5, 0x1f, RZ ;  /* 0x0000001f05067819 */ /* 0x000fc600000006ff */
[----:B------:R-:W-:-:S04]  /*e420*/  IMAD R7, R0, 0x8, R9 ;  /* 0x0000000800077824 */ /* 0x000fc800078e0209 */
[----:B------:R-:W1:Y:S02]  /*e430*/  SYNCS.PHASECHK.TRANS64.TRYWAIT P2, [R7+URZ+0x20260], R6 ;  /* 0x02026006070075a7 */ /* 0x000e64000804017f */
[----:B-1----:R-:W-:Y:S05]  /*e440*/  @!P2 BRA `(.L_x_87) ;  /* 0x000000200000a947 */ /* 0x002fea0003800000 */
.L_x_138:
[----:B------:R-:W-:Y:S01]  /*e450*/  UPRMT UR4, UR22, 0x9910, URZ ;  /* 0x0000991016047896 */ /* 0x000fe2000800003f */
[----:B-1----:R-:W-:-:S03]  /*e460*/  @P1 MOV R6, 0x2800 ;  /* 0x0000280000061802 */ /* 0x002fc60000000f00 */
[----:B------:R-:W-:Y:S01]  /*e470*/  UISETP.NE.AND UP0, UPT, UR4, 0x2, UPT ;  /* 0x000000020400788c */ /* 0x000fe2000bf05270 */
[----:B------:R1:W-:Y:S05]  /*e480*/  @P1 SYNCS.ARRIVE.TRANS64 RZ, [R7+URZ+0x20250], R6 ;  /* 0x0202500607ff19a7 */ /* 0x0003ea000800003f */
[----:B------:R-:W-:-:S13]  /*e490*/  PLOP3.LUT P2, PT, PT, PT, UP0, 0x80, 0x0 ;  /* 0x000000000000781c */ /* 0x000fda0003f4f008 */
[----:B-1----:R-:W-:Y:S05]  /*e4a0*/  @P2 BRA `(.L_x_88) ;  /* 0x0000000000042947 */ /* 0x002fea0003800000 */
[----:B------:R-:W-:Y:S01]  /*e4b0*/  BPT.TRAP 0x1 ;  /* 0x000000040000795c */ /* 0x000fe20000300000 */
.L_x_88:
[----:B------:R-:W-:Y:S05]  /*e4c0*/  @P0 BRA `(.L_x_89) ;  /* 0x0000000000040947 */ /* 0x000fea0003800000 */
[----:B------:R-:W-:Y:S01]  /*e4d0*/  BPT.TRAP 0x1 ;  /* 0x000000040000795c */ /* 0x000fe20000300000 */
.L_x_89:
[----:B------:R-:W-:Y:S01]  /*e4e0*/  R2UR UR5, R9 ;  /* 0x00000000090572ca */ /* 0x000fe200000e0000 */
[----:B------:R-:W-:Y:S01]  /*e4f0*/  UIADD3 UR4, UP0, UR20, 0xf0, URZ ;  /* 0x000000f014047890 */ /* 0x000fe2000ff1e03f */
[----:B------:R-:W-:Y:S01]  /*e500*/  R2UR UR14, R0 ;  /* 0x00000000000e72ca */ /* 0x000fe200000e0000 */
[----:B------:R-:W-:Y:S01]  /*e510*/  UMOV UR10, URZ ;  /* 0x0000003f000a7c82 */ /* 0x000fe20008000000 */
[----:B------:R-:W-:Y:S01]  /*e520*/  R2UR UR9, R7 ;  /* 0x00000000070972ca */ /* 0x000fe200000e0000 */
[----:B------:R-:W-:Y:S01]  /*e530*/  UMOV UR6, 0x0 ;  /* 0x0000000000067882 */ /* 0x000fe20000000000 */
[----:B------:R-:W-:Y:S01]  /*e540*/  R2UR UR11, R3 ;  /* 0x00000000030b72ca */ /* 0x000fe200000e0000 */
[----:B------:R-:W-:Y:S01]  /*e550*/  UMOV UR7, 0x10000000 ;  /* 0x1000000000077882 */ /* 0x000fe20000000000 */
[----:B------:R-:W-:Y:S01]  /*e560*/  R2UR UR12, R10 ;  /* 0x000000000a0c72ca */ /* 0x000fe200000e0000 */
[----:B------:R-:W-:Y:S01]  /*e570*/  UMOV UR16, 0x10 ;  /* 0x0000001000107882 */ /* 0x000fe20000000000 */
[----:B------:R-:W-:Y:S01]  /*e580*/  R2UR UR13, R2 ;  /* 0x00000000020d72ca */ /* 0x000fe200000e0000 */
[----:B------:R-:W-:Y:S01]  /*e590*/  UMOV UR18, 0x20 ;  /* 0x0000002000127882 */ /* 0x000fe20000000000 */
[----:B------:R-:W-:-:S03]  /*e5a0*/  VIADD R0, R0, 0x1 ;  /* 0x0000000100007836 */ /* 0x000fc60000000000 */
[----:B------:R-:W-:Y:S02]  /*e5b0*/  UIMAD UR14, UR14, 0x2800, UR5 ;  /* 0x000028000e0e78a4 */ /* 0x000fe4000f8e0205 */
[----:B------:R-:W-:Y:S01]  /*e5c0*/  UIADD3 UR9, UR9, 0x20250, URZ ;  /* 0x0002025009097890 */ /* 0x000fe2000fffe03f */
[C---:B------:R-:W-:Y:S01]  /*e5d0*/  ISETP.NE.AND P2, PT, R0.reuse, 0x2, PT ;  /* 0x000000020000780c */ /* 0x040fe20003f45270 */
[----:B------:R-:W-:Y:S02]  /*e5e0*/  UIADD3.X UR5, URZ, UR21, URZ, UP0, !UPT ;  /* 0x000000153f057290 */ /* 0x000fe400087fe43f */
[----:B------:R-:W-:Y:S01]  /*e5f0*/  UIADD3 UR15, UR14, 0x800, URZ ;  /* 0x000008000e0f7890 */ /* 0x000fe2000fffe03f */
[----:B------:R-:W-:Y:S01]  /*e600*/  SEL R6, RZ, 0x1, P2 ;  /* 0x00000001ff067807 */ /* 0x000fe20001000000 */
[----:B------:R-:W-:Y:S01]  /*e610*/  UIADD3 UR17, UR14, 0x1000, URZ ;  /* 0x000010000e117890 */ /* 0x000fe2000fffe03f */
[----:B------:R-:W-:Y:S01]  /*e620*/  SEL R0, R0, RZ, P2 ;  /* 0x000000ff00007207 */ /* 0x000fe20001000000 */
[----:B------:R-:W-:Y:S01]  /*e630*/  UMOV UR8, UR14 ;  /* 0x0000000e00087c82 */ /* 0x000fe20008000000 */
[----:B------:R-:W-:Y:S01]  /*e640*/  UIADD3 UR19, UR14, 0x1800, URZ ;  /* 0x000018000e137890 */ /* 0x000fe2000fffe03f */
[----:B------:R-:W-:Y:S01]  /*e650*/  LOP3.LUT R5, R5, R6, RZ, 0x3c, !PT ;  /* 0x0000000605057212 */ /* 0x000fe200078e3cff */
[----:B------:R1:W-:Y:S01]  /*e660*/  UTMALDG.4D [UR8], [UR4], desc[UR6] ;  /* 0x00000608040075b4 */ /* 0x0003e20008019000 */
[----:B------:R-:W-:Y:S01]  /*e670*/  MOV R6, 0x40 ;  /* 0x0000004000067802 */ /* 0x000fe20000000f00 */
[----:B-1----:R-:W-:Y:S01]  /*e680*/  UMOV UR8, UR15 ;  /* 0x0000000f00087c82 */ /* 0x002fe20008000000 */
[----:B------:R-:W-:Y:S01]  /*e690*/  UMOV UR10, UR16 ;  /* 0x00000010000a7c82 */ /* 0x000fe20008000000 */
[----:B------:R-:W-:Y:S01]  /*e6a0*/  UIADD3 UR15, UR14, 0x2000, URZ ;  /* 0x000020000e0f7890 */ /* 0x000fe2000fffe03f */
[----:B------:R1:W-:Y:S02]  /*e6b0*/  UTMALDG.4D [UR8], [UR4], desc[UR6] ;  /* 0x00000608040075b4 */ /* 0x0003e40008019000 */
[----:B------:R-:W-:Y:S01]  /*e6c0*/  UMOV UR14, 0x30 ;  /* 0x00000030000e7882 */ /* 0x000fe20000000000 */
[----:B-1----:R-:W-:Y:S01]  /*e6d0*/  UMOV UR8, UR17 ;  /* 0x0000001100087c82 */ /* 0x002fe20008000000 */
[----:B------:R-:W-:-:S02]  /*e6e0*/  UMOV UR10, UR18 ;  /* 0x00000012000a7c82 */ /* 0x000fc40008000000 */
[----:B------:R1:W-:Y:S02]  /*e6f0*/  UTMALDG.4D [UR8], [UR4], desc[UR6] ;  /* 0x00000608040075b4 */ /* 0x0003e40008019000 */
[----:B-1----:R-:W-:Y:S01]  /*e700*/  UMOV UR8, UR19 ;  /* 0x0000001300087c82 */ /* 0x002fe20008000000 */
[----:B------:R-:W-:Y:S01]  /*e710*/  UMOV UR10, UR14 ;  /* 0x0000000e000a7c82 */ /* 0x000fe20008000000 */
[----:B------:R-:W-:Y:S01]  /*e720*/  UMOV UR14, 0x40 ;  /* 0x00000040000e7882 */ /* 0x000fe20000000000 */
[----:B------:R1:W-:Y:S02]  /*e730*/  UTMALDG.4D [UR8], [UR4], desc[UR6] ;  /* 0x00000608040075b4 */ /* 0x0003e40008019000 */
[----:B-1----:R-:W-:Y:S01]  /*e740*/  UMOV UR8, UR15 ;  /* 0x0000000f00087c82 */ /* 0x002fe20008000000 */
[----:B------:R-:W-:Y:S02]  /*e750*/  UMOV UR10, UR14 ;  /* 0x0000000e000a7c82 */ /* 0x000fe40008000000 */
[----:B------:R1:W-:Y:S02]  /*e760*/  UTMALDG.4D [UR8], [UR4], desc[UR6] ;  /* 0x00000608040075b4 */ /* 0x0003e40008019000 */
[----:B-1----:R-:W-:Y:S01]  /*e770*/  NOP ;  /* 0x0000000000007918 */ /* 0x002fe20000000000 */
.L_x_86:
[----:B------:R-:W-:Y:S05]  /*e780*/  BSYNC B1 ;  /* 0x0000000000017941 */ /* 0x000fea0003800000 */
.L_x_85:
[----:B------:R-:W-:Y:S01]  /*e790*/  LOP3.LUT P2, RZ, R4, 0xff, RZ, 0xc0, !PT ;  /* 0x000000ff04ff7812 */ /* 0x000fe2000784c0ff */
[----:B------:R-:W-:-:S12]  /*e7a0*/  BSSY B1, `(.L_x_90) ;  /* 0x0000009000017945 */ /* 0x000fd80003800000 */
[----:B------:R-:W-:Y:S05]  /*e7b0*/  @!P2 BRA `(.L_x_91) ;  /* 0x00000000001ca947 */ /* 0x000fea0003800000 */
[----:B------:R-:W1:Y:S01]  /*e7c0*/  S2R R7, SR_CgaCtaId ;  /* 0x0000000000077919 */ /* 0x000e620000008800 */
[----:B------:R-:W-:-:S04]  /*e7d0*/  MOV R4, 0x400 ;  /* 0x0000040000047802 */ /* 0x000fc80000000f00 */
[----:B-1----:R-:W-:Y:S02]  /*e7e0*/  LEA R7, R7, R4, 0x18 ;  /* 0x0000000407077211 */ /* 0x002fe400078ec0ff */
[----:B------:R-:W-:Y:S02]  /*e7f0*/  SHF.L.U32 R4, RZ, 0x1f, RZ ;  /* 0x0000001fff047819 */ /* 0x000fe400000006ff */
[----:B------:R1:W-:Y:S02]  /*e800*/  SYNCS.ARRIVE.TRANS64.A1T0 RZ, [R7+URZ+0x202b0], RZ ;  /* 0x0202b0ff07ff79a7 */ /* 0x0003e4000810003f */
[----:B------:R-:W2:Y:S02]  /*e810*/  SYNCS.PHASECHK.TRANS64.TRYWAIT P2, [R7+URZ+0x202b0], R4 ;  /* 0x0202b004070075a7 */ /* 0x000ea4000804017f */
[----:B-12---:R-:W-:Y:S05]  /*e820*/  @!P2 BRA `(.L_x_92) ;  /* 0x0000001c001ca947 */ /* 0x006fea0003800000 */
.L_x_91:
[----:B------:R-:W-:Y:S05]  /*e830*/  BSYNC B1 ;  /* 0x0000000000017941 */ /* 0x000fea0003800000 */
.L_x_90:
[----:B------:R-:W-:Y:S04]  /*e840*/  BSSY B1, `(.L_x_93) ;  /* 0x000003d000017945 */ /* 0x000fe80003800000 */
[----:B------:R-:W-:Y:S05]  /*e850*/  @!P6 BRA `(.L_x_94) ;  /* 0x0000000000ece947 */ /* 0x000fea0003800000 */
[----:B-1----:R-:W1:Y:S01]  /*e860*/  S2R R7, SR_CgaCtaId ;  /* 0x0000000000077919 */ /* 0x002e620000008800 */
[----:B------:R-:W-:Y:S02]  /*e870*/  MOV R4, 0x400 ;  /* 0x0000040000047802 */ /* 0x000fe40000000f00 */
[----:B------:R-:W-:Y:S02]  /*e880*/  SHF.L.U32 R9, R5, 0x1f, RZ ;  /* 0x0000001f05097819 */ /* 0x000fe400000006ff */
[----:B-1----:R-:W-:-:S05]  /*e890*/  LEA R7, R7, R4, 0x18 ;  /* 0x0000000407077211 */ /* 0x002fca00078ec0ff */
[----:B------:R-:W-:-:S04]  /*e8a0*/  IMAD R4, R0, 0x8, R7 ;  /* 0x0000000800047824 */ /* 0x000fc800078e0207 */
[----:B------:R-:W1:Y:S02]  /*e8b0*/  SYNCS.PHASECHK.TRANS64.TRYWAIT P2, [R4+URZ+0x20260], R9 ;  /* 0x02026009040075a7 */ /* 0x000e64000804017f */
[----:B-1----:R-:W-:Y:S05]  /*e8c0*/  @!P2 BRA `(.L_x_95) ;  /* 0x0000001c0008a947 */ /* 0x002fea0003800000 */
.L_x_139:
[----:B------:R-:W-:Y:S01]  /*e8d0*/  UPRMT UR4, UR22, 0x9910, URZ ;  /* 0x0000991016047896 */ /* 0x000fe2000800003f */
[----:B-1----:R-:W-:-:S03]  /*e8e0*/  @P1 MOV R9, 0x2800 ;  /* 0x0000280000091802 */ /* 0x002fc60000000f00 */
[----:B------:R-:W-:Y:S01]  /*e8f0*/  UISETP.NE.AND UP0, UPT, UR4, 0x2, UPT ;  /* 0x000000020400788c */ /* 0x000fe2000bf05270 */
[----:B------:R1:W-:Y:S05]  /*e900*/  @P1 SYNCS.ARRIVE.TRANS64 RZ, [R4+URZ+0x20250], R9 ;  /* 0x0202500904ff19a7 */ /* 0x0003ea000800003f */
[----:B------:R-:W-:-:S13]  /*e910*/  PLOP3.LUT P2, PT, PT, PT, UP0, 0x80, 0x0 ;  /* 0x000000000000781c */ /* 0x000fda0003f4f008 */
[----:B-1----:R-:W-:Y:S05]  /*e920*/  @P2 BRA `(.L_x_96) ;  /* 0x0000000000042947 */ /* 0x002fea0003800000 */
[----:B------:R-:W-:Y:S01]  /*e930*/  BPT.TRAP 0x1 ;  /* 0x000000040000795c */ /* 0x000fe20000300000 */
.L_x_96:
[----:B------:R-:W-:Y:S05]  /*e940*/  @P0 BRA `(.L_x_97) ;  /* 0x0000000000040947 */ /* 0x000fea0003800000 */
[----:B------:R-:W-:Y:S01]  /*e950*/  BPT.TRAP 0x1 ;  /* 0x000000040000795c */ /* 0x000fe20000300000 */
.L_x_97:
        /* <DEDUP_REMOVED lines=12> */
[----:B------:R-:W-:Y:S01]  /*ea20*/  R2UR UR13, R2 ;  /* 0x00000000020d72ca */ /* 0x000fe200000e0000 */
[----:B------:R-:W-:-:S02]  /*ea30*/  VIADD R0, R0, 0x1 ;  /* 0x0000000100007836 */ /* 0x000fc40000000000 */
[----:B------:R-:W-:Y:S02]  /*ea40*/  UIMAD UR14, UR14, 0x2800, UR5 ;  /* 0x000028000e0e78a4 */ /* 0x000fe4000f8e0205 */
[----:B------:R-:W-:Y:S01]  /*ea50*/  UIADD3.X UR5, URZ, UR21, URZ, UP0, !UPT ;  /* 0x000000153f057290 */ /* 0x000fe200087fe43f */
[C---:B------:R-:W-:Y:S01]  /*ea60*/  ISETP.NE.AND P2, PT, R0.reuse, 0x2, PT ;  /* 0x000000020000780c */ /* 0x040fe20003f45270 */
[----:B------:R-:W-:Y:S02]  /*ea70*/  UIADD3 UR11, UR11, UR8, URZ ;  /* 0x000000080b0b7290 */ /* 0x000fe4000fffe03f */
[----:B------:R-:W-:Y:S01]  /*ea80*/  UIADD3 UR9, UR9, 0x20250, URZ ;  /* 0x0002025009097890 */ /* 0x000fe2000fffe03f */
[----:B------:R-:W-:Y:S01]  /*ea90*/  SEL R2, RZ, 0x1, P2 ;  /* 0x00000001ff027807 */ /* 0x000fe20001000000 */
[----:B------:R-:W-:Y:S01]  /*eaa0*/  UIADD3 UR15, UR14, 0x800, URZ ;  /* 0x000008000e0f7890 */ /* 0x000fe2000fffe03f */
[----:B------:R-:W-:Y:S01]  /*eab0*/  SEL R0, R0, RZ, P2 ;  /* 0x000000ff00007207 */ /* 0x000fe20001000000 */
[----:B------:R-:W-:Y:S01]  /*eac0*/  UIADD3 UR17, UR14, 0x1000, URZ ;  /* 0x000010000e117890 */ /* 0x000fe2000fffe03f */
[----:B------:R-:W-:Y:S01]  /*ead0*/  LOP3.LUT R5, R5, R2, RZ, 0x3c, !PT ;  /* 0x0000000205057212 */ /* 0x000fe200078e3cff */
[----:B------:R-:W-:Y:S01]  /*eae0*/  UMOV UR8, UR14 ;  /* 0x0000000e00087c82 */ /* 0x000fe20008000000 */
[----:B------:R-:W-:-:S02]  /*eaf0*/  UIADD3 UR19, UR14, 0x1800, URZ ;  /* 0x000018000e137890 */ /* 0x000fc4000fffe03f */
[----:B------:R1:W-:Y:S02]  /*eb00*/  UTMALDG.4D [UR8], [UR4], desc[UR6] ;  /* 0x00000608040075b4 */ /* 0x0003e40008019000 */
[----:B-1----:R-:W-:Y:S01]  /*eb10*/  UMOV UR8, UR15 ;  /* 0x0000000f00087c82 */ /* 0x002fe20008000000 */
[----:B------:R-:W-:Y:S01]  /*eb20*/  UMOV UR10, UR16 ;  /* 0x00000010000a7c82 */ /* 0x000fe20008000000 */
[----:B------:R-:W-:Y:S01]  /*eb30*/  UIADD3 UR15, UR14, 0x2000, URZ ;  /* 0x000020000e0f7890 */ /* 0x000fe2000fffe03f */
[----:B------:R1:W-:Y:S02]  /*eb40*/  UTMALDG.4D [UR8], [UR4], desc[UR6] ;  /* 0x00000608040075b4 */ /* 0x0003e40008019000 */
[----:B------:R-:W-:Y:S01]  /*eb50*/  UMOV UR14, 0x30 ;  /* 0x00000030000e7882 */ /* 0x000fe20000000000 */
[----:B-1----:R-:W-:Y:S01]  /*eb60*/  UMOV UR8, UR17 ;  /* 0x0000001100087c82 */ /* 0x002fe20008000000 */
[----:B------:R-:W-:Y:S02]  /*eb70*/  UMOV UR10, UR18 ;  /* 0x00000012000a7c82 */ /* 0x000fe40008000000 */
[----:B------:R1:W-:Y:S02]  /*eb80*/  UTMALDG.4D [UR8], [UR4], desc[UR6] ;  /* 0x00000608040075b4 */ /* 0x0003e40008019000 */
[----:B-1----:R-:W-:Y:S01]  /*eb90*/  UMOV UR8, UR19 ;  /* 0x0000001300087c82 */ /* 0x002fe20008000000 */
[----:B------:R-:W-:Y:S01]  /*eba0*/  UMOV UR10, UR14 ;  /* 0x0000000e000a7c82 */ /* 0x000fe20008000000 */
[----:B------:R-:W-:Y:S01]  /*ebb0*/  UMOV UR14, 0x40 ;  /* 0x00000040000e7882 */ /* 0x000fe20000000000 */
[----:B------:R1:W-:Y:S02]  /*ebc0*/  UTMALDG.4D [UR8], [UR4], desc[UR6] ;  /* 0x00000608040075b4 */ /* 0x0003e40008019000 */
[----:B-1----:R-:W-:Y:S01]  /*ebd0*/  UMOV UR8, UR15 ;  /* 0x0000000f00087c82 */ /* 0x002fe20008000000 */
[----:B------:R-:W-:-:S02]  /*ebe0*/  UMOV UR10, UR14 ;  /* 0x0000000e000a7c82 */ /* 0x000fc40008000000 */
[----:B------:R2:W-:Y:S02]  /*ebf0*/  UTMALDG.4D [UR8], [UR4], desc[UR6] ;  /* 0x00000608040075b4 */ /* 0x0005e40008019000 */
[----:B--2---:R-:W-:Y:S01]  /*ec00*/  NOP ;  /* 0x0000000000007918 */ /* 0x004fe20000000000 */
.L_x_94:
[----:B------:R-:W-:Y:S05]  /*ec10*/  BSYNC B1 ;  /* 0x0000000000017941 */ /* 0x000fea0003800000 */
.L_x_93:
[----:B------:R-:W-:Y:S02]  /*ec20*/  IADD3 R17, R17, UR23, RZ ;  /* 0x0000001711117c10 */ /* 0x000fe4000fffe0ff */
[----:B-1----:R-:W-:Y:S02]  /*ec30*/  PRMT R4, RZ, 0x7610, R4 ;  /* 0x00007610ff047816 */ /* 0x002fe40000000004 */
[----:B------:R-:W-:-:S13]  /*ec40*/  ISETP.GE.AND P2, PT, R17, UR24, PT ;  /* 0x0000001811007c0c */ /* 0x000fda000bf46270 */
[----:B------:R-:W-:Y:S05]  /*ec50*/  @!P2 BRA `(.L_x_98) ;  /* 0xfffffff40060a947 */ /* 0x000fea000383ffff */
[----:B------:R-:W-:Y:S05]  /*ec60*/  BSYNC B0 ;  /* 0x0000000000007941 */ /* 0x000fea0003800000 */
.L_x_83:
[----:B------:R-:W-:Y:S05]  /*ec70*/  EXIT ;  /* 0x000000000000794d */ /* 0x000fea0003800000 */
.L_x_82:
[----:B-1----:R-:W-:Y:S02]  /*ec80*/  ULDC UR4, c[0x0][0xa00] ;  /* 0x0002800000047ab9 */ /* 0x002fe40000000800 */
[----:B------:R-:W-:-:S13]  /*ec90*/  ISETP.GE.AND P0, PT, R17, UR4, PT ;  /* 0x0000000411007c0c */ /* 0x000fda000bf06270 */
[----:B------:R-:W-:Y:S05]  /*eca0*/  @P0 EXIT ;  /* 0x000000000000094d */ /* 0x000fea0003800000 */
[----:B------:R-:W-:Y:S01]  /*ecb0*/  LOP3.LUT P0, RZ, R2, 0x1f, RZ, 0xc0, !PT ;  /* 0x0000001f02ff7812 */ /* 0x000fe2000780c0ff */
[----:B------:R-:W-:Y:S01]  /*ecc0*/  BSSY B0, `(.L_x_99) ;  /* 0x0000139000007945 */ /* 0x000fe20003800000 */
[----:B------:R-:W-:Y:S01]  /*ecd0*/  IMAD.MOV.U32 R5, RZ, RZ, 0x1 ;  /* 0x00000001ff057424 */ /* 0x000fe200078e00ff */
[----:B------:R-:W-:Y:S01]  /*ece0*/  MOV R0, RZ ;  /* 0x000000ff00007202 */ /* 0x000fe20000000f00 */
[----:B------:R-:W-:Y:S01]  /*ecf0*/  IMAD.MOV.U32 R4, RZ, RZ, 0x1 ;  /* 0x00000001ff047424 */ /* 0x000fe200078e00ff */
[----:B------:R-:W-:Y:S01]  /*ed00*/  PLOP3.LUT P0, PT, P0, P2, PT, 0x2a, 0x0 ;  /* 0x000000000000781c */ /* 0x000fe20000704572 */
[----:B------:R-:W-:Y:S01]  /*ed10*/  ULOP3.LUT UR20, UR47, 0x2, URZ, 0xfc, !UPT ;  /* 0x000000022f147892 */ /* 0x000fe2000f8efc3f */
[----:B------:R-:W-:Y:S01]  /*ed20*/  ULDC.64 UR16, c[0x0][0x198] ;  /* 0x0000660000107ab9 */ /* 0x000fe20000000a00 */
[----:B------:R-:W-:-:S10]  /*ed30*/  ULDC UR21, c[0x0][0xc] ;  /* 0x0000030000157ab9 */ /* 0x000fd40000000800 */
.L_x_127:
[----:B------:R-:W1:Y:S01]  /*ed40*/  LDC R8, c[0x0][0xa04] ;  /* 0x00028100ff087b82 */ /* 0x000e620000000800 */
[----:B------:R-:W-:Y:S02]  /*ed50*/  ULDC UR4, c[0x0][0x28c] ;  /* 0x0000a30000047ab9 */ /* 0x000fe40000000800 */
[----:B------:R-:W-:-:S04]  /*ed60*/  UIADD3 UR4, UR4, 0x7f, URZ ;  /* 0x0000007f04047890 */ /* 0x000fc8000fffe03f */
[----:B------:R-:W-:Y:S01]  /*ed70*/  USHF.R.S32.HI UR5, URZ, 0x1f, UR4 ;  /* 0x0000001f3f057899 */ /* 0x000fe20008011404 */
[----:B------:R-:W2:Y:S03]  /*ed80*/  LDC R9, c[0x0][0xa10] ;  /* 0x00028400ff097b82 */ /* 0x000ea60000000800 */
[----:B------:R-:W-:-:S03]  /*ed90*/  ULEA.HI UR5, UR5, UR4, URZ, 0x7 ;  /* 0x0000000405057291 */ /* 0x000fc6000f8f383f */
[----:B------:R-:W-:Y:S01]  /*eda0*/  UMOV UR4, 0xffffffff ;  /* 0xffffffff00047882 */ /* 0x000fe20000000000 */
[----:B------:R-:W-:Y:S01]  /*edb0*/  USHF.R.S32.HI UR5, URZ, 0x7, UR5 ;  /* 0x000000073f057899 */ /* 0x000fe20008011405 */
        /* <DEDUP_REMOVED lines=8> */
[----:B-1----:R-:W-:Y:S01]  /*ee40*/  @P3 IMAD.HI.U32 R10, R17, R6, RZ ;  /* 0x00000006110a3227 */ /* 0x002fe200078e00ff */
[----:B------:R-:W-:-:S04]  /*ee50*/  MOV R6, R17 ;  /* 0x0000001100067202 */ /* 0x000fc80000000f00 */
[----:B------:R-:W-:-:S05]  /*ee60*/  @P3 SHF.R.U32.HI R6, RZ, R7, R10 ;  /* 0x00000007ff063219 */ /* 0x000fca000001160a */
[----:B--2---:R-:W-:-:S04]  /*ee70*/  @P4 IMAD.HI.U32 R10, R6, R11, RZ ;  /* 0x0000000b060a4227 */ /* 0x004fc800078e00ff */
[----:B------:R-:W-:Y:S01]  /*ee80*/  IMAD.MOV.U32 R7, RZ, RZ, R6 ;  /* 0x000000ffff077224 */ /* 0x000fe200078e0006 */
[----:B---3--:R-:W-:-:S05]  /*ee90*/  @P4 SHF.R.U32.HI R7, RZ, R13, R10 ;  /* 0x0000000dff074219 */ /* 0x008fca000001160a */
[----:B----4-:R-:W-:Y:S01]  /*eea0*/  @P5 IMAD.HI.U32 R10, R7, R2, RZ ;  /* 0x00000002070a5227 */ /* 0x010fe200078e00ff */
[----:B------:R-:W-:-:S04]  /*eeb0*/  MOV R2, R7 ;  /* 0x0000000700027202 */ /* 0x000fc80000000f00 */
[----:B------:R-:W-:Y:S02]  /*eec0*/  @P5 SHF.R.U32.HI R2, RZ, R3, R10 ;  /* 0x00000003ff025219 */ /* 0x000fe4000001160a */
[----:B------:R-:W-:-:S03]  /*eed0*/  IADD3 R3, -R7, RZ, RZ ;  /* 0x000000ff07037210 */ /* 0x000fc60007ffe1ff */
[----:B------:R-:W-:Y:S02]  /*eee0*/  IMAD.MOV R2, RZ, RZ, -R2 ;  /* 0x000000ffff027224 */ /* 0x000fe400078e0a02 */
[--C-:B------:R-:W-:Y:S02]  /*eef0*/  IMAD R3, R9, R3, R6.reuse ;  /* 0x0000000309037224 */ /* 0x100fe400078e0206 */
[----:B------:R-:W-:Y:S02]  /*ef00*/  IMAD.MOV R6, RZ, RZ, -R6 ;  /* 0x000000ffff067224 */ /* 0x000fe400078e0a06 */
[----:B------:R-:W-:Y:S02]  /*ef10*/  IMAD R2, R12, R2, R7 ;  /* 0x000000020c027224 */ /* 0x000fe400078e0207 */
[----:B------:R-:W-:-:S05]  /*ef20*/  IMAD R8, R8, R6, R17 ;  /* 0x0000000608087224 */ /* 0x000fca00078e0211 */
[----:B------:R-:W-:-:S04]  /*ef30*/  LEA R8, R8, 0xff, 0x7 ;  /* 0x000000ff08087811 */ /* 0x000fc800078e38ff */
[----:B------:R-:W-:-:S04]  /*ef40*/  SHF.R.S32.HI R7, RZ, 0x1f, R8 ;  /* 0x0000001fff077819 */ /* 0x000fc80000011408 */
[----:B------:R-:W-:-:S04]  /*ef50*/  LEA.HI R7, R7, R8, RZ, 0x7 ;  /* 0x0000000807077211 */ /* 0x000fc800078f38ff */
[----:B------:R-:W-:-:S04]  /*ef60*/  SHF.R.S32.HI R6, RZ, 0x7, R7 ;  /* 0x00000007ff067819 */ /* 0x000fc80000011407 */
[----:B------:R-:W-:Y:S01]  /*ef70*/  VIMNMX R6, R6, UR5, PT ;  /* 0x0000000506067c48 */ /* 0x000fe2000bfe0100 */
[----:B------:R-:W-:Y:S06]  /*ef80*/  BRA.DIV UR4, `(.L_x_100) ;  /* 0x00000016046c7947 */ /* 0x000fec000b800000 */
[----:B------:R-:W-:-:S13]  /*ef90*/  ELECT P6, URZ, PT ;  /* 0x00000000003f782f */ /* 0x000fda00038c0000 */
.L_x_142:
[----:B------:R-:W-:Y:S01]  /*efa0*/  ISETP.GT.AND P3, PT, R6, RZ, P6 ;  /* 0x000000ff0600720c */ /* 0x000fe20003764270 */
[----:B------:R-:W-:-:S12]  /*efb0*/  BSSY B1, `(.L_x_101) ;  /* 0x000003a000017945 */ /* 0x000fd80003800000 */
[----:B------:R-:W-:Y:S05]  /*efc0*/  @!P3 BRA `(.L_x_102) ;  /* 0x0000000000e0b947 */ /* 0x000fea0003800000 */
[----:B------:R-:W1:Y:S01]  /*efd0*/  S2R R8, SR_CgaCtaId ;  /* 0x0000000000087919 */ /* 0x000e620000008800 */
[----:B------:R-:W-:-:S04]  /*efe0*/  MOV R7, 0x400 ;  /* 0x0000040000077802 */ /* 0x000fc80000000f00 */
[----:B-1----:R-:W-:Y:S02]  /*eff0*/  LEA R9, R8, R7, 0x18 ;  /* 0x0000000708097211 */ /* 0x002fe400078ec0ff */
[----:B------:R-:W-:Y:S02]  /*f000*/  SHF.L.U32 R7, R4, 0x1f, RZ ;  /* 0x0000001f04077819 */ /* 0x000fe400000006ff */
[----:B------:R-:W-:-:S04]  /*f010*/  LEA R8, R0, R9, 0x3 ;  /* 0x0000000900087211 */ /* 0x000fc800078e18ff */
[----:B------:R-:W1:Y:S02]  /*f020*/  SYNCS.PHASECHK.TRANS64.TRYWAIT P4, [R8+URZ+0x20228], R7 ;  /* 0x02022807080075a7 */ /* 0x000e64000808017f */
[----:B-1----:R-:W-:Y:S05]  /*f030*/  @!P4 BRA `(.L_x_103) ;  /* 0x000000140060c947 */ /* 0x002fea0003800000 */
.L_x_143:
[----:B------:R-:W-:Y:S01]  /*f040*/  UPRMT UR4, UR20, 0x9910, URZ ;  /* 0x0000991014047896 */ /* 0x000fe2000800003f */
[----:B-1----:R-:W-:-:S03]  /*f050*/  @P2 IMAD.MOV.U32 R7, RZ, RZ, 0x5000 ;  /* 0x00005000ff072424 */ /* 0x002fc600078e00ff */
[----:B------:R-:W-:Y:S01]  /*f060*/  UISETP.NE.AND UP0, UPT, UR4, 0x2, UPT ;  /* 0x000000020400788c */ /* 0x000fe2000bf05270 */
[----:B------:R1:W-:Y:S05]  /*f070*/  @P2 SYNCS.ARRIVE.TRANS64 RZ, [R8+URZ+0x20200], R7 ;  /* 0x0202000708ff29a7 */ /* 0x0003ea000800003f */
[----:B------:R-:W-:-:S13]  /*f080*/  PLOP3.LUT P4, PT, PT, PT, UP0, 0x80, 0x0 ;  /* 0x000000000000781c */ /* 0x000fda0003f8f008 */
[----:B-1----:R-:W-:Y:S05]  /*f090*/  @P4 BRA `(.L_x_104) ;  /* 0x0000000000044947 */ /* 0x002fea0003800000 */
[----:B------:R-:W-:Y:S01]  /*f0a0*/  BPT.TRAP 0x1 ;  /* 0x000000040000795c */ /* 0x000fe20000300000 */
.L_x_104:
[----:B------:R-:W-:Y:S05]  /*f0b0*/  @P0 BRA `(.L_x_105) ;  /* 0x0000000000040947 */ /* 0x000fea0003800000 */
[----:B------:R-:W-:Y:S01]  /*f0c0*/  BPT.TRAP 0x1 ;  /* 0x000000040000795c */ /* 0x000fe20000300000 */
.L_x_105:
[----:B------:R-:W-:Y:S01]  /*f0d0*/  IMAD R9, R0, 0x5000, R9 ;  /* 0x0000500000097824 */ /* 0x000fe200078e0209 */
[----:B------:R-:W-:Y:S01]  /*f0e0*/  R2UR UR9, R8 ;  /* 0x00000000080972ca */ /* 0x000fe200000e0000 */
[----:B------:R-:W-:Y:S01]  /*f0f0*/  UIADD3 UR4, UP0, UR16, 0x1f0, URZ ;  /* 0x000001f010047890 */ /* 0x000fe2000ff1e03f */
[----:B------:R-:W-:Y:S01]  /*f100*/  R2UR UR12, R3 ;  /* 0x00000000030c72ca */ /* 0x000fe200000e0000 */
[----:B------:R-:W-:Y:S01]  /*f110*/  UMOV UR10, URZ ;  /* 0x0000003f000a7c82 */ /* 0x000fe20008000000 */
[----:B------:R-:W-:Y:S01]  /*f120*/  R2UR UR14, R9 ;  /* 0x00000000090e72ca */ /* 0x000fe200000e0000 */
[----:B------:R-:W-:Y:S01]  /*f130*/  UIADD3.X UR5, URZ, UR17, URZ, UP0, !UPT ;  /* 0x000000113f057290 */ /* 0x000fe200087fe43f */
[----:B------:R-:W-:Y:S01]  /*f140*/  R2UR UR13, R2 ;  /* 0x00000000020d72ca */ /* 0x000fe200000e0000 */
[----:B------:R-:W-:Y:S01]  /*f150*/  UMOV UR6, 0x0 ;  /* 0x0000000000067882 */ /* 0x000fe20000000000 */
[----:B------:R-:W-:Y:S01]  /*f160*/  UMOV UR7, 0x10000000 ;  /* 0x1000000000077882 */ /* 0x000fe20000000000 */
[----:B------:R-:W-:Y:S01]  /*f170*/  UMOV UR11, URZ ;  /* 0x0000003f000b7c82 */ /* 0x000fe20008000000 */
[----:B------:R-:W-:Y:S01]  /*f180*/  UMOV UR22, 0x10 ;  /* 0x0000001000167882 */ /* 0x000fe20000000000 */
[----:B------:R-:W-:Y:S01]  /*f190*/  UMOV UR23, 0x20 ;  /* 0x0000002000177882 */ /* 0x000fe20000000000 */
[----:B------:R-:W-:Y:S01]  /*f1a0*/  IADD3 R0, R0, 0x1, RZ ;  /* 0x0000000100007810 */ /* 0x000fe20007ffe0ff */
[----:B------:R-:W-:-:S03]  /*f1b0*/  UIADD3 UR9, UR9, 0x20200, URZ ;  /* 0x0002020009097890 */ /* 0x000fc6000fffe03f */
[C---:B------:R-:W-:Y:S01]  /*f1c0*/  ISETP.NE.AND P4, PT, R0.reuse, 0x5, PT ;  /* 0x000000050000780c */ /* 0x040fe20003f85270 */
[----:B------:R-:W-:Y:S02]  /*f1d0*/  UIADD3 UR8, UR14, 0x5000, URZ ;  /* 0x000050000e087890 */ /* 0x000fe4000fffe03f */
[----:B------:R-:W-:Y:S01]  /*f1e0*/  UIADD3 UR15, UR14, 0x6000, URZ ;  /* 0x000060000e0f7890 */ /* 0x000fe2000fffe03f */
[----:B------:R-:W-:Y:S01]  /*f1f0*/  SEL R7, RZ, 0x1, P4 ;  /* 0x00000001ff077807 */ /* 0x000fe20002000000 */
[----:B------:R-:W-:Y:S01]  /*f200*/  UIADD3 UR18, UR14, 0x7000, URZ ;  /* 0x000070000e127890 */ /* 0x000fe2000fffe03f */
[----:B------:R-:W-:Y:S01]  /*f210*/  SEL R0, R0, RZ, P4 ;  /* 0x000000ff00007207 */ /* 0x000fe20002000000 */
[----:B------:R-:W-:Y:S01]  /*f220*/  UIADD3 UR19, UR14, 0x8000, URZ ;  /* 0x000080000e137890 */ /* 0x000fe2000fffe03f */
[----:B------:R-:W-:Y:S01]  /*f230*/  LOP3.LUT R4, R4, R7, RZ, 0x3c, !PT ;  /* 0x0000000704047212 */ /* 0x000fe200078e3cff */
[----:B------:R-:W-:Y:S01]  /*f240*/  UIADD3 UR14, UR14, 0x9000, URZ ;  /* 0x000090000e0e7890 */ /* 0x000fe2000fffe03f */
        /* <DEDUP_REMOVED lines=16> */
.L_x_102:
[----:B------:R-:W-:Y:S05]  /*f350*/  BSYNC B1 ;  /* 0x0000000000017941 */ /* 0x000fea0003800000 */
.L_x_101:
        /* <DEDUP_REMOVED lines=10> */
.L_x_107:
[----:B------:R-:W-:Y:S05]  /*f400*/  BSYNC B1 ;  /* 0x0000000000017941 */ /* 0x000fea0003800000 */
.L_x_106:
[----:B------:R-:W-:Y:S01]  /*f410*/  BSSY B1, `(.L_x_109) ;  /* 0x000003c000017945 */ /* 0x000fe20003800000 */
[----:B------:R-:W-:-:S03]  /*f420*/  IMAD.MOV.U32 R9, RZ, RZ, RZ ;  /* 0x000000ffff097224 */ /* 0x000fc600078e00ff */
[----:B------:R-:W-:Y:S05]  /*f430*/  @!P3 BRA `(.L_x_110) ;  /* 0x0000000000e4b947 */ /* 0x000fea0003800000 */
[----:B-1----:R-:W1:Y:S01]  /*f440*/  S2R R8, SR_CgaCtaId ;  /* 0x0000000000087919 */ /* 0x002e620000008800 */
[----:B------:R-:W-:-:S04]  /*f450*/  MOV R5, 0x400 ;  /* 0x0000040000057802 */ /* 0x000fc80000000f00 */
[----:B-1----:R-:W-:Y:S02]  /*f460*/  LEA R5, R8, R5, 0x18 ;  /* 0x0000000508057211 */ /* 0x002fe400078ec0ff */
[----:B------:R-:W-:Y:S02]  /*f470*/  SHF.L.U32 R8, R4, 0x1f, RZ ;  /* 0x0000001f04087819 */ /* 0x000fe400000006ff */
[----:B------:R-:W-:-:S04]  /*f480*/  LEA R7, R0, R5, 0x3 ;  /* 0x0000000500077211 */ /* 0x000fc800078e18ff */
[----:B------:R-:W1:Y:S02]  /*f490*/  SYNCS.PHASECHK.TRANS64.TRYWAIT P3, [R7+URZ+0x20228], R8 ;  /* 0x02022808070075a7 */ /* 0x000e64000806017f */
[----:B-1----:R-:W-:Y:S05]  /*f4a0*/  @!P3 BRA `(.L_x_111) ;  /* 0x00000010006cb947 */ /* 0x002fea0003800000 */
.L_x_144:
[----:B------:R-:W-:Y:S01]  /*f4b0*/  UPRMT UR4, UR20, 0x9910, URZ ;  /* 0x0000991014047896 */ /* 0x000fe2000800003f */
[----:B-1----:R-:W-:-:S03]  /*f4c0*/  @P2 IMAD.MOV.U32 R8, RZ, RZ, 0x5000 ;  /* 0x00005000ff082424 */ /* 0x002fc600078e00ff */
[----:B------:R-:W-:Y:S01]  /*f4d0*/  UISETP.NE.AND UP0, UPT, UR4, 0x2, UPT ;  /* 0x000000020400788c */ /* 0x000fe2000bf05270 */
[----:B------:R1:W-:Y:S05]  /*f4e0*/  @P2 SYNCS.ARRIVE.TRANS64 RZ, [R7+URZ+0x20200], R8 ;  /* 0x0202000807ff29a7 */ /* 0x0003ea000800003f */
[----:B------:R-:W-:-:S13]  /*f4f0*/  PLOP3.LUT P3, PT, PT, PT, UP0, 0x80, 0x0 ;  /* 0x000000000000781c */ /* 0x000fda0003f6f008 */
[----:B-1----:R-:W-:Y:S05]  /*f500*/  @P3 BRA `(.L_x_112) ;  /* 0x0000000000043947 */ /* 0x002fea0003800000 */
[----:B------:R-:W-:Y:S01]  /*f510*/  BPT.TRAP 0x1 ;  /* 0x000000040000795c */ /* 0x000fe20000300000 */
.L_x_112:
[----:B------:R-:W-:Y:S05]  /*f520*/  @P0 BRA `(.L_x_113) ;  /* 0x0000000000040947 */ /* 0x000fea0003800000 */
[----:B------:R-:W-:Y:S01]  /*f530*/  BPT.TRAP 0x1 ;  /* 0x000000040000795c */ /* 0x000fe20000300000 */
.L_x_113:
        /* <DEDUP_REMOVED lines=14> */
[----:B------:R-:W-:Y:S01]  /*f620*/  UIADD3 UR9, UR9, 0x20200, URZ ;  /* 0x0002020009097890 */ /* 0x000fe2000fffe03f */
[----:B------:R-:W-:-:S02]  /*f630*/  IMAD.MOV.U32 R9, RZ, RZ, 0x1 ;  /* 0x00000001ff097424 */ /* 0x000fc400078e00ff */
[C---:B------:R-:W-:Y:S01]  /*f640*/  ISETP.NE.AND P3, PT, R0.reuse, 0x5, PT ;  /* 0x000000050000780c */ /* 0x040fe20003f65270 */
[----:B------:R-:W-:Y:S02]  /*f650*/  UIADD3 UR8, UR14, 0x5000, URZ ;  /* 0x000050000e087890 */ /* 0x000fe4000fffe03f */
[----:B------:R-:W-:Y:S01]  /*f660*/  UIADD3 UR15, UR14, 0x6000, URZ ;  /* 0x000060000e0f7890 */ /* 0x000fe2000fffe03f */
[----:B------:R-:W-:Y:S01]  /*f670*/  SEL R5, RZ, 0x1, P3 ;  /* 0x00000001ff057807 */ /* 0x000fe20001800000 */
[----:B------:R-:W-:Y:S01]  /*f680*/  UIADD3 UR19, UR14, 0x7000, URZ ;  /* 0x000070000e137890 */ /* 0x000fe2000fffe03f */
[----:B------:R-:W-:Y:S01]  /*f690*/  SEL R0, R0, RZ, P3 ;  /* 0x000000ff00007207 */ /* 0x000fe20001800000 */
[----:B------:R-:W-:Y:S01]  /*f6a0*/  UIADD3 UR23, UR14, 0x8000, URZ ;  /* 0x000080000e177890 */ /* 0x000fe2000fffe03f */
[----:B------:R-:W-:Y:S02]  /*f6b0*/  LOP3.LUT R4, R4, R5, RZ, 0x3c, !PT ;  /* 0x0000000504047212 */ /* 0x000fe400078e3cff */
[----:B------:R1:W-:Y:S02]  /*f6c0*/  UTMALDG.4D [UR8], [UR4], desc[UR6] ;  /* 0x00000608040075b4 */ /* 0x0003e40008019000 */
        /* <DEDUP_REMOVED lines=15> */
[----:B--2---:R-:W-:Y:S01]  /*f7c0*/  NOP ;  /* 0x0000000000007918 */ /* 0x004fe20000000000 */
.L_x_110:
[----:B------:R-:W-:Y:S05]  /*f7d0*/  BSYNC B1 ;  /* 0x0000000000017941 */ /* 0x000fea0003800000 */
.L_x_109:
[----:B------:R-:W-:Y:S01]  /*f7e0*/  ISETP.GE.AND P3, PT, R6, 0x2, PT ;  /* 0x000000020600780c */ /* 0x000fe20003f66270 */
[----:B------:R-:W-:-:S12]  /*f7f0*/  BSSY B1, `(.L_x_114) ;  /* 0x0000080000017945 */ /* 0x000fd80003800000 */
[----:B------:R-:W-:Y:S05]  /*f800*/  @!P3 BRA `(.L_x_115) ;  /* 0x0000000400f8b947 */ /* 0x000fea0003800000 */
[----:B------:R-:W-:-:S07]  /*f810*/  SHF.L.U32 R6, R6, 0x1, RZ ;  /* 0x0000000106067819 */ /* 0x000fce00000006ff */
.L_x_126:
[----:B------:R-:W-:Y:S04]  /*f820*/  BSSY B2, `(.L_x_116) ;  /* 0x000003b000027945 */ /* 0x000fe80003800000 */
[----:B------:R-:W-:Y:S05]  /*f830*/  @!P6 BRA `(.L_x_117) ;  /* 0x0000000000e4e947 */ /* 0x000fea0003800000 */
[----:B-1----:R-:W1:Y:S01]  /*f840*/  S2R R8, SR_CgaCtaId ;  /* 0x0000000000087919 */ /* 0x002e620000008800 */
[----:B------:R-:W-:-:S04]  /*f850*/  MOV R5, 0x400 ;  /* 0x0000040000057802 */ /* 0x000fc80000000f00 */
[----:B-1----:R-:W-:Y:S02]  /*f860*/  LEA R5, R8, R5, 0x18 ;  /* 0x0000000508057211 */ /* 0x002fe400078ec0ff */
[----:B------:R-:W-:-:S03]  /*f870*/  SHF.L.U32 R8, R4, 0x1f, RZ ;  /* 0x0000001f04087819 */ /* 0x000fc600000006ff */
[----:B------:R-:W-:-:S04]  /*f880*/  IMAD R7, R0, 0x8, R5 ;  /* 0x0000000800077824 */ /* 0x000fc800078e0205 */
[----:B------:R-:W1:Y:S02]  /*f890*/  SYNCS.PHASECHK.TRANS64.TRYWAIT P3, [R7+URZ+0x20228], R8 ;  /* 0x02022808070075a7 */ /* 0x000e64000806017f */
[----:B-1----:R-:W-:Y:S05]  /*f8a0*/  @!P3 BRA `(.L_x_118) ;  /* 0x0000000c0080b947 */ /* 0x002fea0003800000 */
.L_x_145:
[----:B------:R-:W-:Y:S01]  /*f8b0*/  UPRMT UR4, UR20, 0x9910, URZ ;  /* 0x0000991014047896 */ /* 0x000fe2000800003f */
[----:B-1----:R-:W-:-:S03]  /*f8c0*/  @P2 MOV R8, 0x5000 ;  /* 0x0000500000082802 */ /* 0x002fc60000000f00 */
[----:B------:R-:W-:Y:S01]  /*f8d0*/  UISETP.NE.AND UP0, UPT, UR4, 0x2, UPT ;  /* 0x000000020400788c */ /* 0x000fe2000bf05270 */
[----:B------:R1:W-:Y:S05]  /*f8e0*/  @P2 SYNCS.ARRIVE.TRANS64 RZ, [R7+URZ+0x20200], R8 ;  /* 0x0202000807ff29a7 */ /* 0x0003ea000800003f */
[----:B------:R-:W-:-:S13]  /*f8f0*/  PLOP3.LUT P3, PT, PT, PT, UP0, 0x80, 0x0 ;  /* 0x000000000000781c */ /* 0x000fda0003f6f008 */
[----:B-1----:R-:W-:Y:S05]  /*f900*/  @P3 BRA `(.L_x_119) ;  /* 0x0000000000043947 */ /* 0x002fea0003800000 */
[----:B------:R-:W-:Y:S01]  /*f910*/  BPT.TRAP 0x1 ;  /* 0x000000040000795c */ /* 0x000fe20000300000 */
.L_x_119:
[----:B------:R-:W-:Y:S05]  /*f920*/  @P0 BRA `(.L_x_120) ;  /* 0x0000000000040947 */ /* 0x000fea0003800000 */
[----:B------:R-:W-:Y:S01]  /*f930*/  BPT.TRAP 0x1 ;  /* 0x000000040000795c */ /* 0x000fe20000300000 */
.L_x_120:
        /* <DEDUP_REMOVED lines=9> */
[----:B------:R-:W-:Y:S01]  /*f9d0*/  R2UR UR13, R2 ;  /* 0x00000000020d72ca */ /* 0x000fe200000e0000 */
[----:B------:R-:W-:Y:S01]  /*f9e0*/  UMOV UR7, 0x10000000 ;  /* 0x1000000000077882 */ /* 0x000fe20000000000 */
[----:B------:R-:W-:Y:S01]  /*f9f0*/  UMOV UR18, 0x10 ;  /* 0x0000001000127882 */ /* 0x000fe20000000000 */
[----:B------:R-:W-:Y:S01]  /*fa00*/  UMOV UR22, 0x20 ;  /* 0x0000002000167882 */ /* 0x000fe20000000000 */
[----:B------:R-:W-:Y:S01]  /*fa10*/  VIADD R0, R0, 0x1 ;  /* 0x0000000100007836 */ /* 0x000fe20000000000 */
[----:B------:R-:W-:-:S02]  /*fa20*/  UIADD3 UR9, UR9, 0x20200, URZ ;  /* 0x0002020009097890 */ /* 0x000fc4000fffe03f */
[----:B------:R-:W-:Y:S02]  /*fa30*/  USHF.L.U32 UR11, UR11, 0x7, URZ ;  /* 0x000000070b0b7899 */ /* 0x000fe4000800063f */
[----:B------:R-:W-:Y:S01]  /*fa40*/  UIADD3 UR8, UR14, 0x5000, URZ ;  /* 0x000050000e087890 */ /* 0x000fe2000fffe03f */
[C---:B------:R-:W-:Y:S01]  /*fa50*/  ISETP.NE.AND P3, PT, R0.reuse, 0x5, PT ;  /* 0x000000050000780c */ /* 0x040fe20003f65270 */
[----:B------:R-:W-:Y:S02]  /*fa60*/  UIADD3 UR15, UR14, 0x6000, URZ ;  /* 0x000060000e0f7890 */ /* 0x000fe4000fffe03f */
[----:B------:R-:W-:Y:S01]  /*fa70*/  UIADD3 UR19, UR14, 0x7000, URZ ;  /* 0x000070000e137890 */ /* 0x000fe2000fffe03f */
[----:B------:R-:W-:Y:S01]  /*fa80*/  SEL R5, RZ, 0x1, P3 ;  /* 0x00000001ff057807 */ /* 0x000fe20001800000 */
[----:B------:R-:W-:Y:S01]  /*fa90*/  UIADD3 UR23, UR14, 0x8000, URZ ;  /* 0x000080000e177890 */ /* 0x000fe2000fffe03f */
[----:B------:R-:W-:Y:S02]  /*faa0*/  SEL R0, R0, RZ, P3 ;  /* 0x000000ff00007207 */ /* 0x000fe40001800000 */
[----:B------:R1:W-:Y:S01]  /*fab0*/  UTMALDG.4D [UR8], [UR4], desc[UR6] ;  /* 0x00000608040075b4 */ /* 0x0003e20008019000 */
[----:B------:R-:W-:Y:S01]  /*fac0*/  LOP3.LUT R4, R4, R5, RZ, 0x3c, !PT ;  /* 0x0000000504047212 */ /* 0x000fe200078e3cff */
        /* <DEDUP_REMOVED lines=16> */
.L_x_117:
[----:B------:R-:W-:Y:S05]  /*fbd0*/  BSYNC B2 ;  /* 0x0000000000027941 */ /* 0x000fea0003800000 */
.L_x_116:
[----:B------:R-:W-:Y:S01]  /*fbe0*/  ISETP.LT.OR P3, PT, R6, 0x4, !P6 ;  /* 0x000000040600780c */ /* 0x000fe20007761670 */
[----:B------:R-:W-:-:S12]  /*fbf0*/  BSSY B2, `(.L_x_121) ;  /* 0x000003c000027945 */ /* 0x000fd80003800000 */
[----:B------:R-:W-:Y:S05]  /*fc00*/  @P3 BRA `(.L_x_122) ;  /* 0x0000000000e83947 */ /* 0x000fea0003800000 */
[----:B-1----:R-:W1:Y:S01]  /*fc10*/  S2R R8, SR_CgaCtaId ;  /* 0x0000000000087919 */ /* 0x002e620000008800 */
[----:B------:R-:W-:-:S04]  /*fc20*/  MOV R5, 0x400 ;  /* 0x0000040000057802 */ /* 0x000fc80000000f00 */
[----:B-1----:R-:W-:Y:S02]  /*fc30*/  LEA R5, R8, R5, 0x18 ;  /* 0x0000000508057211 */ /* 0x002fe400078ec0ff */
[----:B------:R-:W-:Y:S02]  /*fc40*/  SHF.L.U32 R8, R4, 0x1f, RZ ;  /* 0x0000001f04087819 */ /* 0x000fe400000006ff */
[----:B------:R-:W-:-:S04]  /*fc50*/  LEA R7, R0, R5, 0x3 ;  /* 0x0000000500077211 */ /* 0x000fc800078e18ff */
[----:B------:R-:W1:Y:S02]  /*fc60*/  SYNCS.PHASECHK.TRANS64.TRYWAIT P3, [R7+URZ+0x20228], R8 ;  /* 0x02022808070075a7 */ /* 0x000e64000806017f */
[----:B-1----:R-:W-:Y:S05]  /*fc70*/  @!P3 BRA `(.L_x_123) ;  /* 0x0000000800a0b947 */ /* 0x002fea0003800000 */
.L_x_146:
[----:B------:R-:W-:Y:S01]  /*fc80*/  UPRMT UR4, UR20, 0x9910, URZ ;  /* 0x0000991014047896 */ /* 0x000fe2000800003f */
[----:B-1----:R-:W-:-:S03]  /*fc90*/  @P1 IMAD.MOV.U32 R8, RZ, RZ, 0x5000 ;  /* 0x00005000ff081424 */ /* 0x002fc600078e00ff */
[----:B------:R-:W-:Y:S01]  /*fca0*/  UISETP.NE.AND UP0, UPT, UR4, 0x2, UPT ;  /* 0x000000020400788c */ /* 0x000fe2000bf05270 */
[----:B------:R1:W-:Y:S05]  /*fcb0*/  @P1 SYNCS.ARRIVE.TRANS64 RZ, [R7+URZ+0x20200], R8 ;  /* 0x0202000807ff19a7 */ /* 0x0003ea000800003f */
[----:B------:R-:W-:-:S13]  /*fcc0*/  PLOP3.LUT P3, PT, PT, PT, UP0, 0x80, 0x0 ;  /* 0x000000000000781c */ /* 0x000fda0003f6f008 */
[----:B-1----:R-:W-:Y:S05]  /*fcd0*/  @P3 BRA `(.L_x_124) ;  /* 0x0000000000043947 */ /* 0x002fea0003800000 */
[----:B------:R-:W-:Y:S01]  /*fce0*/  BPT.TRAP 0x1 ;  /* 0x000000040000795c */ /* 0x000fe20000300000 */
.L_x_124:
[----:B------:R-:W-:Y:S05]  /*fcf0*/  @P0 BRA `(.L_x_125) ;  /* 0x0000000000040947 */ /* 0x000fea0003800000 */
[----:B------:R-:W-:Y:S01]  /*fd00*/  BPT.TRAP 0x1 ;  /* 0x000000040000795c */ /* 0x000fe20000300000 */
.L_x_125:
        /* <DEDUP_REMOVED lines=13> */
[----:B------:R-:W-:Y:S01]  /*fde0*/  IADD3 R0, R0, 0x1, RZ ;  /* 0x0000000100007810 */ /* 0x000fe20007ffe0ff */
[----:B------:R-:W-:Y:S01]  /*fdf0*/  UIADD3 UR9, UR9, 0x20200, URZ ;  /* 0x0002020009097890 */ /* 0x000fe2000fffe03f */
[----:B------:R-:W-:Y:S01]  /*fe00*/  VIADD R9, R9, 0x1 ;  /* 0x0000000109097836 */ /* 0x000fe20000000000 */
[----:B------:R-:W-:Y:S01]  /*fe10*/  USHF.L.U32 UR11, UR11, 0x7, URZ ;  /* 0x000000070b0b7899 */ /* 0x000fe2000800063f */
[----:B------:R-:W-:Y:S01]  /*fe20*/  ISETP.NE.AND P3, PT, R0, 0x5, PT ;  /* 0x000000050000780c */ /* 0x000fe20003f65270 */
[----:B------:R-:W-:-:S02]  /*fe30*/  UIADD3 UR8, UR14, 0x5000, URZ ;  /* 0x000050000e087890 */ /* 0x000fc4000fffe03f */
        /* <DEDUP_REMOVED lines=23> */
.L_x_122:
[----:B------:R-:W-:Y:S05]  /*ffb0*/  BSYNC B2 ;  /* 0x0000000000027941 */ /* 0x000fea0003800000 */
.L_x_121:
[C---:B------:R-:W-:Y:S02]  /*ffc0*/  ISETP.GT.AND P3, PT, R6.reuse, 0x4, PT ;  /* 0x000000040600780c */ /* 0x040fe40003f64270 */
[----:B------:R-:W-:-:S11]  /*ffd0*/  IADD3 R6, R6, -0x2, RZ ;  /* 0xfffffffe06067810 */ /* 0x000fd60007ffe0ff */
[----:B------:R-:W-:Y:S05]  /*ffe0*/  @P3 BRA `(.L_x_126) ;  /* 0xfffffff8000c3947 */ /* 0x000fea000383ffff */
.L_x_115:
[----:B------:R-:W-:Y:S05]  /*fff0*/  BSYNC B1 ;  /* 0x0000000000017941 */ /* 0x000fea0003800000 */
.L_x_114:
[----:B------:R-:W-:Y:S01]  /*10000*/  VIADD R17, R17, UR21 ;  /* 0x0000001511117c36 */ /* 0x000fe20008000000 */
[----:B------:R-:W-:Y:S01]  /*10010*/  ULDC UR4, c[0x0][0xa00] ;  /* 0x0002800000047ab9 */ /* 0x000fe20000000800 */
[----:B-1----:R-:W-:-:S03]  /*10020*/  PRMT R5, RZ, 0x7610, R5 ;  /* 0x00007610ff057816 */ /* 0x002fc60000000005 */
[----:B------:R-:W-:-:S13]  /*10030*/  ISETP.GE.AND P3, PT, R17, UR4, PT ;  /* 0x0000000411007c0c */ /* 0x000fda000bf66270 */
[----:B------:R-:W-:Y:S05]  /*10040*/  @!P3 BRA `(.L_x_127) ;  /* 0xffffffec003cb947 */ /* 0x000fea000383ffff */
[----:B------:R-:W-:Y:S05]  /*10050*/  BSYNC B0 ;  /* 0x0000000000007941 */ /* 0x000fea0003800000 */
.L_x_99:
[----:B------:R-:W-:Y:S05]  /*10060*/  EXIT ;  /* 0x000000000000794d */ /* 0x000fea0003800000 */
.L_x_17:
[----:B-1----:R-:W-:-:S04]  /*10070*/  MOV R3, UR4 ;  /* 0x0000000400037c02 */ /* 0x002fc80008000f00 */
[----:B------:R1:W2:Y:S03]  /*10080*/  SYNCS.PHASECHK.TRANS64.TRYWAIT P1, [R3+URZ+0x20250], R0 ;  /* 0x02025000030075a7 */ /* 0x0002a6000802017f */
[----:B--2---:R-:W-:Y:S05]  /*10090*/  @!P1 NANOSLEEP.SYNCS 0x989680 ;  /* 0x009896800000995d */ /* 0x004fea0003900000 */
[----:B------:R-:W2:Y:S02]  /*100a0*/  @!P1 SYNCS.PHASECHK.TRANS64 P1, [R3+URZ+0x20250], R0 ;  /* 0x02025000030095a7 */ /* 0x000ea4000802007f */
[----:B--2---:R-:W-:Y:S05]  /*100b0*/  @!P1 BRA `(.L_x_17) ;  /* 0xfffffffc00ec9947 */ /* 0x004fea000383ffff */
[----:B------:R-:W-:Y:S05]  /*100c0*/  BRA `(.L_x_128) ;  /* 0xffffff1000cc7947 */ /* 0x000fea000383ffff */
.L_x_19:
[----:B-1----:R-:W-:-:S04]  /*100d0*/  IMAD.U32 R5, RZ, RZ, UR26 ;  /* 0x0000001aff057e24 */ /* 0x002fc8000f8e00ff */
[----:B------:R1:W2:Y:S03]  /*100e0*/  SYNCS.PHASECHK.TRANS64.TRYWAIT P1, [R5+URZ+0x20200], R0 ;  /* 0x02020000050075a7 */ /* 0x0002a6000802017f */
[----:B--2---:R-:W-:Y:S05]  /*100f0*/  @!P1 NANOSLEEP.SYNCS 0x989680 ;  /* 0x009896800000995d */ /* 0x004fea0003900000 */
[----:B------:R-:W2:Y:S02]  /*10100*/  @!P1 SYNCS.PHASECHK.TRANS64 P1, [R5+URZ+0x20200], R0 ;  /* 0x02020000050095a7 */ /* 0x000ea4000802007f */
[----:B--2---:R-:W-:Y:S05]  /*10110*/  @!P1 BRA `(.L_x_19) ;  /* 0xfffffffc00ec9947 */ /* 0x004fea000383ffff */
[----:B------:R-:W-:Y:S05]  /*10120*/  BRA `(.L_x_129) ;  /* 0xffffff1000e07947 */ /* 0x000fea000383ffff */
.L_x_20:
[----:B-1----:R-:W-:-:S04]  /*10130*/  MOV R0, UR24 ;  /* 0x0000001800007c02 */ /* 0x002fc80008000f00 */
[----:B------:R1:W2:Y:S03]  /*10140*/  SYNCS.PHASECHK.TRANS64.TRYWAIT P1, [R0+URZ+-0x8], R3 ;  /* 0xfffff803000075a7 */ /* 0x0002a6000802017f */
[----:B--2---:R-:W-:Y:S05]  /*10150*/  @!P1 NANOSLEEP.SYNCS 0x989680 ;  /* 0x009896800000995d */ /* 0x004fea0003900000 */
[----:B------:R-:W2:Y:S02]  /*10160*/  @!P1 SYNCS.PHASECHK.TRANS64 P1, [R0+URZ+-0x8], R3 ;  /* 0xfffff803000095a7 */ /* 0x000ea4000802007f */
[----:B--2---:R-:W-:Y:S05]  /*10170*/  @!P1 BRA `(.L_x_20) ;  /* 0xfffffffc00ec9947 */ /* 0x004fea000383ffff */
[----:B------:R-:W-:Y:S05]  /*10180*/  BRA `(.L_x_130) ;  /* 0xffffff1000d07947 */ /* 0x000fea000383ffff */
.L_x_22:
[----:B-1----:R-:W-:-:S04]  /*10190*/  IMAD.U32 R8, RZ, RZ, UR6 ;  /* 0x00000006ff087e24 */ /* 0x002fc8000f8e00ff */
[----:B------:R1:W2:Y:S03]  /*101a0*/  SYNCS.PHASECHK.TRANS64.TRYWAIT P1, [R8+URZ+0x20200], R5 ;  /* 0x02020005080075a7 */ /* 0x0002a6000802017f */
[----:B--2---:R-:W-:Y:S05]  /*101b0*/  @!P1 NANOSLEEP.SYNCS 0x989680 ;  /* 0x009896800000995d */ /* 0x004fea0003900000 */
[----:B------:R-:W2:Y:S02]  /*101c0*/  @!P1 SYNCS.PHASECHK.TRANS64 P1, [R8+URZ+0x20200], R5 ;  /* 0x02020005080095a7 */ /* 0x000ea4000802007f */
[----:B--2---:R-:W-:Y:S05]  /*101d0*/  @!P1 BRA `(.L_x_22) ;  /* 0xfffffffc00ec9947 */ /* 0x004fea000383ffff */
[----:B------:R-:W-:Y:S05]  /*101e0*/  BRA `(.L_x_131) ;  /* 0xffffff3c00487947 */ /* 0x000fea000383ffff */
.L_x_27:
[----:B-1----:R-:W-:-:S04]  /*101f0*/  MOV R13, UR6 ;  /* 0x00000006000d7c02 */ /* 0x002fc80008000f00 */
[----:B------:R1:W2:Y:S03]  /*10200*/  SYNCS.PHASECHK.TRANS64.TRYWAIT P2, [R13+URZ+0x20200], R4 ;  /* 0x020200040d0075a7 */ /* 0x0002a6000804017f */
[----:B--2---:R-:W-:Y:S05]  /*10210*/  @!P2 NANOSLEEP.SYNCS 0x989680 ;  /* 0x009896800000a95d */ /* 0x004fea0003900000 */
[----:B------:R-:W2:Y:S02]  /*10220*/  @!P2 SYNCS.PHASECHK.TRANS64 P2, [R13+URZ+0x20200], R4 ;  /* 0x020200040d00a5a7 */ /* 0x000ea4000804007f */
[----:B--2---:R-:W-:Y:S05]  /*10230*/  @!P2 BRA `(.L_x_27) ;  /* 0xfffffffc00eca947 */ /* 0x004fea000383ffff */
[----:B------:R-:W-:Y:S05]  /*10240*/  BRA `(.L_x_132) ;  /* 0xffffff4c00447947 */ /* 0x000fea000383ffff */
.L_x_31:
[----:B-1----:R-:W-:-:S04]  /*10250*/  IMAD.U32 R8, RZ, RZ, UR6 ;  /* 0x00000006ff087e24 */ /* 0x002fc8000f8e00ff */
[----:B------:R1:W2:Y:S03]  /*10260*/  SYNCS.PHASECHK.TRANS64.TRYWAIT P2, [R8+URZ+0x20200], R9 ;  /* 0x02020009080075a7 */ /* 0x0002a6000804017f */
[----:B--2---:R-:W-:Y:S05]  /*10270*/  @!P2 NANOSLEEP.SYNCS 0x989680 ;  /* 0x009896800000a95d */ /* 0x004fea0003900000 */
[----:B------:R-:W2:Y:S02]  /*10280*/  @!P2 SYNCS.PHASECHK.TRANS64 P2, [R8+URZ+0x20200], R9 ;  /* 0x020200090800a5a7 */ /* 0x000ea4000804007f */
[----:B--2---:R-:W-:Y:S05]  /*10290*/  @!P2 BRA `(.L_x_31) ;  /* 0xfffffffc00eca947 */ /* 0x004fea000383ffff */
[----:B------:R-:W-:Y:S05]  /*102a0*/  BRA `(.L_x_30) ;  /* 0xffffff7000507947 */ /* 0x000fea000383ffff */
.L_x_39:
[----:B-1----:R-:W-:-:S04]  /*102b0*/  MOV R11, UR6 ;  /* 0x00000006000b7c02 */ /* 0x002fc80008000f00 */
[----:B------:R1:W2:Y:S03]  /*102c0*/  SYNCS.PHASECHK.TRANS64.TRYWAIT P2, [R11+URZ+0x20200], R4 ;  /* 0x020200040b0075a7 */ /* 0x0002a6000804017f */
[----:B--2---:R-:W-:Y:S05]  /*102d0*/  @!P2 NANOSLEEP.SYNCS 0x989680 ;  /* 0x009896800000a95d */ /* 0x004fea0003900000 */
[----:B------:R-:W2:Y:S02]  /*102e0*/  @!P2 SYNCS.PHASECHK.TRANS64 P2, [R11+URZ+0x20200], R4 ;  /* 0x020200040b00a5a7 */ /* 0x000ea4000804007f */
[----:B--2---:R-:W-:Y:S05]  /*102f0*/  @!P2 BRA `(.L_x_39) ;  /* 0xfffffffc00eca947 */ /* 0x004fea000383ffff */
[----:B------:R-:W-:Y:S05]  /*10300*/  BRA `(.L_x_133) ;  /* 0xffffff8000907947 */ /* 0x000fea000383ffff */
.L_x_43:
[----:B-1----:R-:W-:-:S04]  /*10310*/  IMAD.U32 R9, RZ, RZ, UR6 ;  /* 0x00000006ff097e24 */ /* 0x002fc8000f8e00ff */
[----:B------:R1:W2:Y:S03]  /*10320*/  SYNCS.PHASECHK.TRANS64.TRYWAIT P2, [R9+URZ+0x20200], R8 ;  /* 0x02020008090075a7 */ /* 0x0002a6000804017f */
[----:B--2---:R-:W-:Y:S05]  /*10330*/  @!P2 NANOSLEEP.SYNCS 0x989680 ;  /* 0x009896800000a95d */ /* 0x004fea0003900000 */
[----:B------:R-:W2:Y:S02]  /*10340*/  @!P2 SYNCS.PHASECHK.TRANS64 P2, [R9+URZ+0x20200], R8 ;  /* 0x020200080900a5a7 */ /* 0x000ea4000804007f */
[----:B--2---:R-:W-:Y:S05]  /*10350*/  @!P2 BRA `(.L_x_43) ;  /* 0xfffffffc00eca947 */ /* 0x004fea000383ffff */
[----:B------:R-:W-:Y:S05]  /*10360*/  BRA `(.L_x_42) ;  /* 0xffffffb000207947 */ /* 0x000fea000383ffff */
.L_x_63:
[----:B-1----:R-:W-:-:S04]  /*10370*/  MOV R3, UR24 ;  /* 0x0000001800037c02 */ /* 0x002fc80008000f00 */
[----:B------:R1:W2:Y:S03]  /*10380*/  SYNCS.PHASECHK.TRANS64.TRYWAIT P1, [R3+URZ+0x8], R0 ;  /* 0x00000800030075a7 */ /* 0x0002a6000802017f */
[----:B--2---:R-:W-:Y:S05]  /*10390*/  @!P1 NANOSLEEP.SYNCS 0x989680 ;  /* 0x009896800000995d */ /* 0x004fea0003900000 */
[----:B------:R-:W2:Y:S02]  /*103a0*/  @!P1 SYNCS.PHASECHK.TRANS64 P1, [R3+URZ+0x8], R0 ;  /* 0x00000800030095a7 */ /* 0x000ea4000802007f */
[----:B--2---:R-:W-:Y:S05]  /*103b0*/  @!P1 BRA `(.L_x_63) ;  /* 0xfffffffc00ec9947 */ /* 0x004fea000383ffff */
[----:B------:R-:W-:Y:S05]  /*103c0*/  BRA `(.L_x_134) ;  /* 0xffffffc800407947 */ /* 0x000fea000383ffff */
.L_x_84:
[----:B------:R-:W-:Y:S01]  /*103d0*/  BSSY B1, `(.L_x_135) ;  /* 0x0000006000017945 */ /* 0x000fe20003800000 */
[----:B------:R-:W-:-:S07]  /*103e0*/  IMAD.MOV.U32 R15, RZ, RZ, -0x1 ;  /* 0xffffffffff0f7424 */ /* 0x000fce00078e00ff */
[----:B------:R-:W-:Y:S05]  /*103f0*/  WARPSYNC.COLLECTIVE R15, `(.L_x_136) ;  /* 0x000000000f0c7348 */ /* 0x000fea0003c00000 */
[----:B------:R-:W-:Y:S02]  /*10400*/  ELECT P6, UR62, PT ;  /* 0x00000000003e782f */ /* 0x000fe400038c0000 */
[----:B------:R-:W-:Y:S01]  /*10410*/  MOV R14, UR62 ;  /* 0x0000003e000e7c02 */ /* 0x000fe20008000f00 */
[----:B------:R-:W-:Y:S10]  /*10420*/  ENDCOLLECTIVE ;  /* 0x000000000000791b */ /* 0x000ff40003800000 */
.L_x_136:
[----:B------:R-:W-:Y:S05]  /*10430*/  BSYNC B1 ;  /* 0x0000000000017941 */ /* 0x000fea0003800000 */
.L_x_135:
[----:B------:R-:W-:Y:S05]  /*10440*/  BRA `(.L_x_137) ;  /* 0xffffffdc00cc7947 */ /* 0x000fea000383ffff */
.L_x_87:
[----:B-1----:R1:W2:Y:S02]  /*10450*/  SYNCS.PHASECHK.TRANS64.TRYWAIT P2, [R7+URZ+0x20260], R6 ;  /* 0x02026006070075a7 */ /* 0x0022a4000804017f */
[----:B--2---:R-:W-:Y:S05]  /*10460*/  @!P2 NANOSLEEP.SYNCS 0x989680 ;  /* 0x009896800000a95d */ /* 0x004fea0003900000 */
[----:B------:R-:W2:Y:S02]  /*10470*/  @!P2 SYNCS.PHASECHK.TRANS64 P2, [R7+URZ+0x20260], R6 ;  /* 0x020260060700a5a7 */ /* 0x000ea4000804007f */
[----:B--2---:R-:W-:Y:S05]  /*10480*/  @!P2 BRA `(.L_x_87) ;  /* 0xfffffffc00f0a947 */ /* 0x004fea000383ffff */
[----:B------:R-:W-:Y:S05]  /*10490*/  BRA `(.L_x_138) ;  /* 0xffffffdc00ec7947 */ /* 0x000fea000383ffff */
.L_x_92:
[----:B-1----:R1:W2:Y:S02]  /*104a0*/  SYNCS.PHASECHK.TRANS64.TRYWAIT P2, [R7+URZ+0x202b0], R4 ;  /* 0x0202b004070075a7 */ /* 0x0022a4000804017f */
[----:B--2---:R-:W-:Y:S05]  /*104b0*/  @!P2 NANOSLEEP.SYNCS 0x989680 ;  /* 0x009896800000a95d */ /* 0x004fea0003900000 */
[----:B------:R-:W2:Y:S02]  /*104c0*/  @!P2 SYNCS.PHASECHK.TRANS64 P2, [R7+URZ+0x202b0], R4 ;  /* 0x0202b0040700a5a7 */ /* 0x000ea4000804007f */
[----:B--2---:R-:W-:Y:S05]  /*104d0*/  @!P2 BRA `(.L_x_92) ;  /* 0xfffffffc00f0a947 */ /* 0x004fea000383ffff */
[----:B------:R-:W-:Y:S05]  /*104e0*/  BRA `(.L_x_91) ;  /* 0xffffffe000d07947 */ /* 0x000fea000383ffff */
.L_x_95:
[----:B-1----:R1:W2:Y:S02]  /*104f0*/  SYNCS.PHASECHK.TRANS64.TRYWAIT P2, [R4+URZ+0x20260], R9 ;  /* 0x02026009040075a7 */ /* 0x0022a4000804017f */
[----:B--2---:R-:W-:Y:S05]  /*10500*/  @!P2 NANOSLEEP.SYNCS 0x989680 ;  /* 0x009896800000a95d */ /* 0x004fea0003900000 */
[----:B------:R-:W2:Y:S02]  /*10510*/  @!P2 SYNCS.PHASECHK.TRANS64 P2, [R4+URZ+0x20260], R9 ;  /* 0x020260090400a5a7 */ /* 0x000ea4000804007f */
[----:B--2---:R-:W-:Y:S05]  /*10520*/  @!P2 BRA `(.L_x_95) ;  /* 0xfffffffc00f0a947 */ /* 0x004fea000383ffff */
[----:B------:R-:W-:Y:S05]  /*10530*/  BRA `(.L_x_139) ;  /* 0xffffffe000e47947 */ /* 0x000fea000383ffff */
.L_x_100:
[----:B------:R-:W-:Y:S01]  /*10540*/  BSSY B1, `(.L_x_140) ;  /* 0x0000006000017945 */ /* 0x000fe20003800000 */
[----:B------:R-:W-:-:S07]  /*10550*/  MOV R15, 0xffffffff ;  /* 0xffffffff000f7802 */ /* 0x000fce0000000f00 */
[----:B------:R-:W-:Y:S05]  /*10560*/  WARPSYNC.COLLECTIVE R15, `(.L_x_141) ;  /* 0x000000000f0c7348 */ /* 0x000fea0003c00000 */
[----:B------:R-:W-:Y:S02]  /*10570*/  ELECT P6, UR62, PT ;  /* 0x00000000003e782f */ /* 0x000fe400038c0000 */
[----:B------:R-:W-:Y:S01]  /*10580*/  MOV R14, UR62 ;  /* 0x0000003e000e7c02 */ /* 0x000fe20008000f00 */
[----:B------:R-:W-:Y:S10]  /*10590*/  ENDCOLLECTIVE ;  /* 0x000000000000791b */ /* 0x000ff40003800000 */
.L_x_141:
[----:B------:R-:W-:Y:S05]  /*105a0*/  BSYNC B1 ;  /* 0x0000000000017941 */ /* 0x000fea0003800000 */
.L_x_140:
[----:B------:R-:W-:Y:S05]  /*105b0*/  BRA `(.L_x_142) ;  /* 0xffffffe800787947 */ /* 0x000fea000383ffff */
.L_x_103:
[----:B-1----:R1:W2:Y:S02]  /*105c0*/  SYNCS.PHASECHK.TRANS64.TRYWAIT P4, [R8+URZ+0x20228], R7 ;  /* 0x02022807080075a7 */ /* 0x0022a4000808017f */
[----:B--2---:R-:W-:Y:S05]  /*105d0*/  @!P4 NANOSLEEP.SYNCS 0x989680 ;  /* 0x009896800000c95d */ /* 0x004fea0003900000 */
[----:B------:R-:W2:Y:S02]  /*105e0*/  @!P4 SYNCS.PHASECHK.TRANS64 P4, [R8+URZ+0x20228], R7 ;  /* 0x020228070800c5a7 */ /* 0x000ea4000808007f */
[----:B--2---:R-:W-:Y:S05]  /*105f0*/  @!P4 BRA `(.L_x_103) ;  /* 0xfffffffc00f0c947 */ /* 0x004fea000383ffff */
[----:B------:R-:W-:Y:S05]  /*10600*/  BRA `(.L_x_143) ;  /* 0xffffffe8008c7947 */ /* 0x000fea000383ffff */
.L_x_108:
[----:B-1----:R1:W2:Y:S02]  /*10610*/  SYNCS.PHASECHK.TRANS64.TRYWAIT P4, [R5+URZ+0x202b0], R8 ;  /* 0x0202b008050075a7 */ /* 0x0022a4000808017f */
[----:B--2---:R-:W-:Y:S05]  /*10620*/  @!P4 NANOSLEEP.SYNCS 0x989680 ;  /* 0x009896800000c95d */ /* 0x004fea0003900000 */
[----:B------:R-:W2:Y:S02]  /*10630*/  @!P4 SYNCS.PHASECHK.TRANS64 P4, [R5+URZ+0x202b0], R8 ;  /* 0x0202b0080500c5a7 */ /* 0x000ea4000808007f */
[----:B--2---:R-:W-:Y:S05]  /*10640*/  @!P4 BRA `(.L_x_108) ;  /* 0xfffffffc00f0c947 */ /* 0x004fea000383ffff */
[----:B------:R-:W-:Y:S05]  /*10650*/  BRA `(.L_x_107) ;  /* 0xffffffec00687947 */ /* 0x000fea000383ffff */
.L_x_111:
[----:B-1----:R1:W2:Y:S02]  /*10660*/  SYNCS.PHASECHK.TRANS64.TRYWAIT P3, [R7+URZ+0x20228], R8 ;  /* 0x02022808070075a7 */ /* 0x0022a4000806017f */
[----:B--2---:R-:W-:Y:S05]  /*10670*/  @!P3 NANOSLEEP.SYNCS 0x989680 ;  /* 0x009896800000b95d */ /* 0x004fea0003900000 */
[----:B------:R-:W2:Y:S02]  /*10680*/  @!P3 SYNCS.PHASECHK.TRANS64 P3, [R7+URZ+0x20228], R8 ;  /* 0x020228080700b5a7 */ /* 0x000ea4000806007f */
[----:B--2---:R-:W-:Y:S05]  /*10690*/  @!P3 BRA `(.L_x_111) ;  /* 0xfffffffc00f0b947 */ /* 0x004fea000383ffff */
[----:B------:R-:W-:Y:S05]  /*106a0*/  BRA `(.L_x_144) ;  /* 0xffffffec00807947 */ /* 0x000fea000383ffff */
.L_x_118:
[----:B-1----:R1:W2:Y:S02]  /*106b0*/  SYNCS.PHASECHK.TRANS64.TRYWAIT P3, [R7+URZ+0x20228], R8 ;  /* 0x02022808070075a7 */ /* 0x0022a4000806017f */
[----:B--2---:R-:W-:Y:S05]  /*106c0*/  @!P3 NANOSLEEP.SYNCS 0x989680 ;  /* 0x009896800000b95d */ /* 0x004fea0003900000 */
[----:B------:R-:W2:Y:S02]  /*106d0*/  @!P3 SYNCS.PHASECHK.TRANS64 P3, [R7+URZ+0x20228], R8 ;  /* 0x020228080700b5a7 */ /* 0x000ea4000806007f */
[----:B--2---:R-:W-:Y:S05]  /*106e0*/  @!P3 BRA `(.L_x_118) ;  /* 0xfffffffc00f0b947 */ /* 0x004fea000383ffff */
[----:B------:R-:W-:Y:S05]  /*106f0*/  BRA `(.L_x_145) ;  /* 0xfffffff0006c7947 */ /* 0x000fea000383ffff */
.L_x_123:
[----:B-1----:R1:W2:Y:S02]  /*10700*/  SYNCS.PHASECHK.TRANS64.TRYWAIT P3, [R7+URZ+0x20228], R8 ;  /* 0x02022808070075a7 */ /* 0x0022a4000806017f */
[----:B--2---:R-:W-:Y:S05]  /*10710*/  @!P3 NANOSLEEP.SYNCS 0x989680 ;  /* 0x009896800000b95d */ /* 0x004fea0003900000 */
[----:B------:R-:W2:Y:S02]  /*10720*/  @!P3 SYNCS.PHASECHK.TRANS64 P3, [R7+URZ+0x20228], R8 ;  /* 0x020228080700b5a7 */ /* 0x000ea4000806007f */
[----:B--2---:R-:W-:Y:S05]  /*10730*/  @!P3 BRA `(.L_x_123) ;  /* 0xfffffffc00f0b947 */ /* 0x004fea000383ffff */
[----:B------:R-:W-:Y:S05]  /*10740*/  BRA `(.L_x_146) ;  /* 0xfffffff4004c7947 */ /* 0x000fea000383ffff */
        .weak           $__internal_0_$__cuda_sm20_rcp_rn_f32_slowpath
        .type           $__internal_0_$__cuda_sm20_rcp_rn_f32_slowpath,@function
        .size           $__internal_0_$__cuda_sm20_rcp_rn_f32_slowpath,(.L_x_152 - $__internal_0_$__cuda_sm20_rcp_rn_f32_slowpath)
$__internal_0_$__cuda_sm20_rcp_rn_f32_slowpath:
[----:B------:R-:W-:Y:S01]  /*10750*/  IMAD.SHL.U32 R0, R3, 0x2, RZ ;  /* 0x0000000203007824 */ /* 0x000fe200078e00ff */
[----:B------:R-:W-:Y:S04]  /*10760*/  BSSY B2, `(.L_x_147) ;  /* 0x0000030000027945 */ /* 0x000fe80003800000 */
[----:B------:R-:W-:-:S04]  /*10770*/  SHF.R.U32.HI R21, RZ, 0x18, R0 ;  /* 0x00000018ff157819 */ /* 0x000fc80000011600 */
[----:B------:R-:W-:-:S13]  /*10780*/  ISETP.NE.U32.AND P0, PT, R21, RZ, PT ;  /* 0x000000ff1500720c */ /* 0x000fda0003f05070 */
[----:B------:R-:W-:Y:S05]  /*10790*/  @P0 BRA `(.L_x_148) ;  /* 0x0000000000280947 */ /* 0x000fea0003800000 */
[----:B------:R-:W-:-:S04]  /*107a0*/  SHF.L.U32 R0, R3, 0x1, RZ ;  /* 0x0000000103007819 */ /* 0x000fc800000006ff */
[----:B------:R-:W-:-:S13]  /*107b0*/  ISETP.NE.AND P0, PT, R0, RZ, PT ;  /* 0x000000ff0000720c */ /* 0x000fda0003f05270 */
[----:B------:R-:W-:Y:S01]  /*107c0*/  @P0 FFMA R9, R3, 1.84467440737095516160e+19, RZ ;  /* 0x5f80000003090823 */ /* 0x000fe200000000ff */
[----:B------:R-:W-:Y:S08]  /*107d0*/  @!P0 MUFU.RCP R8, R3 ;  /* 0x0000000300088308 */ /* 0x000ff00000001000 */
[----:B------:R-:W1:Y:S02]  /*107e0*/  @P0 MUFU.RCP R0, R9 ;  /* 0x0000000900000308 */ /* 0x000e640000001000 */
[----:B-1----:R-:W-:-:S04]  /*107f0*/  @P0 FFMA R12, R9, R0, -1 ;  /* 0xbf800000090c0423 */ /* 0x002fc80000000000 */
[----:B------:R-:W-:-:S04]  /*10800*/  @P0 FADD.FTZ R13, -R12, -RZ ;  /* 0x800000ff0c0d0221 */ /* 0x000fc80000010100 */
[----:B------:R-:W-:-:S04]  /*10810*/  @P0 FFMA R0, R0, R13, R0 ;  /* 0x0000000d00000223 */ /* 0x000fc80000000000 */
[----:B------:R-:W-:Y:S01]  /*10820*/  @P0 FFMA R8, R0, 1.84467440737095516160e+19, RZ ;  /* 0x5f80000000080823 */ /* 0x000fe200000000ff */
[----:B------:R-:W-:Y:S06]  /*10830*/  BRA `(.L_x_149) ;  /* 0x0000000000887947 */ /* 0x000fec0003800000 */
.L_x_148:
[----:B------:R-:W-:-:S05]  /*10840*/  VIADD R24, R21, 0xffffff03 ;  /* 0xffffff0315187836 */ /* 0x000fca0000000000 */
[----:B------:R-:W-:-:S13]  /*10850*/  ISETP.GT.U32.AND P0, PT, R24, 0x1, PT ;  /* 0x000000011800780c */ /* 0x000fda0003f04070 */
[----:B------:R-:W-:Y:S05]  /*10860*/  @P0 BRA `(.L_x_150) ;  /* 0x0000000000780947 */ /* 0x000fea0003800000 */
[----:B------:R-:W-:Y:S02]  /*10870*/  LOP3.LUT R0, R3, 0x7fffff, RZ, 0xc0, !PT ;  /* 0x007fffff03007812 */ /* 0x000fe400078ec0ff */
[----:B------:R-:W-:Y:S02]  /*10880*/  MOV R13, 0x3 ;  /* 0x00000003000d7802 */ /* 0x000fe40000000f00 */
[----:B------:R-:W-:Y:S02]  /*10890*/  LOP3.LUT R0, R0, 0x3f800000, RZ, 0xfc, !PT ;  /* 0x3f80000000007812 */ /* 0x000fe400078efcff */
[----:B------:R-:W-:Y:S02]  /*108a0*/  SHF.L.U32 R13, R13, R24, RZ ;  /* 0x000000180d0d7219 */ /* 0x000fe400000006ff */
[----:B------:R-:W1:Y:S02]  /*108b0*/  MUFU.RCP R9, R0 ;  /* 0x0000000000097308 */ /* 0x000e640000001000 */
[----:B-1----:R-:W-:-:S04]  /*108c0*/  FFMA R8, R0, R9, -1 ;  /* 0xbf80000000087423 */ /* 0x002fc80000000009 */
[----:B------:R-:W-:-:S04]  /*108d0*/  FADD.FTZ R8, -R8, -RZ ;  /* 0x800000ff08087221 */ /* 0x000fc80000010100 */
[CCC-:B------:R-:W-:Y:S01]  /*108e0*/  FFMA.RM R12, R9.reuse, R8.reuse, R9.reuse ;  /* 0x00000008090c7223 */ /* 0x1c0fe20000004009 */
[----:B------:R-:W-:-:S04]  /*108f0*/  FFMA.RP R9, R9, R8, R9 ;  /* 0x0000000809097223 */ /* 0x000fc80000008009 */
[C---:B------:R-:W-:Y:S02]  /*10900*/  LOP3.LUT R8, R12.reuse, 0x7fffff, RZ, 0xc0, !PT ;  /* 0x007fffff0c087812 */ /* 0x040fe400078ec0ff */
[----:B------:R-:W-:Y:S02]  /*10910*/  FSETP.NEU.FTZ.AND P0, PT, R12, R9, PT ;  /* 0x000000090c00720b */ /* 0x000fe40003f1d000 */
[----:B------:R-:W-:Y:S02]  /*10920*/  LOP3.LUT R8, R8, 0x800000, RZ, 0xfc, !PT ;  /* 0x0080000008087812 */ /* 0x000fe400078efcff */
[----:B------:R-:W-:Y:S02]  /*10930*/  SEL R9, RZ, 0xffffffff, !P0 ;  /* 0xffffffffff097807 */ /* 0x000fe40004000000 */
[----:B------:R-:W-:-:S03]  /*10940*/  LOP3.LUT R13, R13, R8, RZ, 0xc0, !PT ;  /* 0x000000080d0d7212 */ /* 0x000fc600078ec0ff */
[----:B------:R-:W-:Y:S01]  /*10950*/  IMAD.MOV R9, RZ, RZ, -R9 ;  /* 0x000000ffff097224 */ /* 0x000fe200078e0a09 */
[----:B------:R-:W-:-:S04]  /*10960*/  SHF.R.U32.HI R13, RZ, R24, R13 ;  /* 0x00000018ff0d7219 */ /* 0x000fc8000001160d */
[--C-:B------:R-:W-:Y:S01]  /*10970*/  LOP3.LUT P1, RZ, R9, R24, R8.reuse, 0xf8, !PT ;  /* 0x0000001809ff7212 */ /* 0x100fe2000782f808 */
[----:B------:R-:W-:Y:S01]  /*10980*/  VIADD R9, R21, 0xffffff04 ;  /* 0xffffff0415097836 */ /* 0x000fe20000000000 */
[C---:B------:R-:W-:Y:S02]  /*10990*/  LOP3.LUT P0, RZ, R13.reuse, 0x1, RZ, 0xc0, !PT ;  /* 0x000000010dff7812 */ /* 0x040fe4000780c0ff */
[----:B------:R-:W-:Y:S02]  /*109a0*/  LOP3.LUT P2, RZ, R13, 0x2, RZ, 0xc0, !PT ;  /* 0x000000020dff7812 */ /* 0x000fe4000784c0ff */
[----:B------:R-:W-:Y:S02]  /*109b0*/  SHF.R.U32.HI R8, RZ, R9, R8 ;  /* 0x00000009ff087219 */ /* 0x000fe40000011608 */
[----:B------:R-:W-:Y:S02]  /*109c0*/  PLOP3.LUT P0, PT, P0, P1, P2, 0xe0, 0x0 ;  /* 0x000000000000781c */ /* 0x000fe40000703c20 */
[----:B------:R-:W-:-:S02]  /*109d0*/  LOP3.LUT P1, RZ, R3, 0x7fffff, RZ, 0xc0, !PT ;  /* 0x007fffff03ff7812 */ /* 0x000fc4000782c0ff */
[----:B------:R-:W-:-:S04]  /*109e0*/  SEL R0, RZ, 0x1, !P0 ;  /* 0x00000001ff007807 */ /* 0x000fc80004000000 */
[----:B------:R-:W-:-:S04]  /*109f0*/  IADD3 R0, -R0, RZ, RZ ;  /* 0x000000ff00007210 */ /* 0x000fc80007ffe1ff */
[----:B------:R-:W-:-:S13]  /*10a00*/  ISETP.GE.AND P0, PT, R0, RZ, PT ;  /* 0x000000ff0000720c */ /* 0x000fda0003f06270 */
[----:B------:R-:W-:-:S05]  /*10a10*/  @!P0 IADD3 R8, R8, 0x1, RZ ;  /* 0x0000000108088810 */ /* 0x000fca0007ffe0ff */
[----:B------:R-:W-:-:S05]  /*10a20*/  @!P1 IMAD.SHL.U32 R8, R8, 0x2, RZ ;  /* 0x0000000208089824 */ /* 0x000fca00078e00ff */
[----:B------:R-:W-:Y:S01]  /*10a30*/  LOP3.LUT R8, R8, 0x80000000, R3, 0xf8, !PT ;  /* 0x8000000008087812 */ /* 0x000fe200078ef803 */
[----:B------:R-:W-:Y:S06]  /*10a40*/  BRA `(.L_x_149) ;  /* 0x0000000000047947 */ /* 0x000fec0003800000 */
.L_x_150:
[----:B------:R1:W2:Y:S02]  /*10a50*/  MUFU.RCP R8, R3 ;  /* 0x0000000300087308 */ /* 0x0002a40000001000 */
.L_x_149:
[----:B------:R-:W-:Y:S05]  /*10a60*/  BSYNC B2 ;  /* 0x0000000000027941 */ /* 0x000fea0003800000 */
.L_x_147:
[----:B--2---:R-:W-:Y:S01]  /*10a70*/  MOV R0, R8 ;  /* 0x0000000800007202 */ /* 0x004fe20000000f00 */
[----:B------:R-:W-:Y:S01]  /*10a80*/  IMAD.MOV.U32 R8, RZ, RZ, R14 ;  /* 0x000000ffff087224 */ /* 0x000fe200078e000e */
[----:B------:R-:W-:-:S04]  /*10a90*/  MOV R9, 0x0 ;  /* 0x0000000000097802 */ /* 0x000fc80000000f00 */
[----:B-1----:R-:W-:Y:S05]  /*10aa0*/  RET.REL.NODEC R8 `(_ZN7cutlass13device_kernelINS_4fmha6kernel28FmhaKernelTmaWarpSpecializedINS1_10collective30FmhaMainloopTmaWarpSpecializedINS_6half_tEffN4cute5tupleIJNS7_1CILi128EEESA_NS9_ILi80EEEEEENS8_IJiNS9_ILi1EEENS8_IJiiEEEEEESF_SF_NS4_12CausalFusionEJNS2_6OptionILNS2_3TagE0ENS9_ILb1EEEEENSH_ILSI_2ESJ_EEEEENS4_15FmhaFwdEpilogueIS6_fNS8_IJNS9_ILi64EEESB_SA_EEEEENS2_23PersistentTileSchedulerEJSK_SL_EEEEEvNT_6ParamsE) ;  /* 0xfffffef408547950 */ /* 0x002fea0003c3ffff */
.L_x_151:
[----:B------:R-:W-:-:S00]  /*10ab0*/  BRA `(.L_x_151) ;  /* 0xfffffffc00fc7947 */ /* 0x000fc0000383ffff */
[----:B------:R-:W-:-:S00]  /*10ac0*/  NOP ;  /* 0x0000000000007918 */ /* 0x000fc00000000000 */
        /* <DEDUP_REMOVED lines=11> */
.L_x_152:


//--------------------- .nv.global.init           --------------------------
	.section	.nv.global.init,"aw",@progbits
.nv.global.init:
	.type		$str$24,@object
	.size		$str$24,($str$25 - $str$24)
$str$24:
        /*0000*/ 	.byte	0x28, 0x61, 0x64, 0x64, 0x72, 0x65, 0x73, 0x73, 0x20, 0x26, 0x20, 0x6d, 0x61, 0x73, 0x6b, 0x29
        /*0010*/ 	.byte	0x20, 0x3d, 0x3d, 0x20, 0x30, 0x00
	.type		$str$25,@object
	.size		$str$25,(__unnamed_1 - $str$25)
$str$25:
        /*0016*/ 	.byte	0x2f, 0x74, 0x6d, 0x70, 0x2f, 0x63, 0x75, 0x74, 0x6c, 0x61, 0x73, 0x73, 0x5f, 0x73, 0x77, 0x65
        /*0026*/ 	.byte	0x65, 0x70, 0x5f, 0x73, 0x72, 0x63, 0x2f, 0x69, 0x6e, 0x63, 0x6c, 0x75, 0x64, 0x65, 0x2f, 0x63
        /*0036*/ 	.byte	0x75, 0x74, 0x65, 0x2f, 0x70, 0x6f, 0x69, 0x6e, 0x74, 0x65, 0x72, 0x5f, 0x66, 0x6c, 0x61, 0x67
        /*0046*/ 	.byte	0x67, 0x65, 0x64, 0x2e, 0x68, 0x70, 0x70, 0x00
	.type		__unnamed_1,@object
	.size		__unnamed_1,(__unnamed_2 - __unnamed_1)
__unnamed_1:
        /*004e*/ 	.byte	0x61, 0x75, 0x74, 0x6f, 0x20, 0x63, 0x75, 0x74, 0x65, 0x3a, 0x3a, 0x61, 0x73, 0x5f, 0x70, 0x6f
        /* <DEDUP_REMOVED lines=27> */
        /*020e*/ 	.byte	0x3e, 0x3e, 0x3e, 0x3e, 0x3e, 0x5d, 0x00
	.type		__unnamed_2,@object
	.size		__unnamed_2,(.L_1 - __unnamed_2)
__unnamed_2:
        /* <DEDUP_REMOVED lines=29> */
.L_1:


//--------------------- .nv.shared._ZN7cutlass13device_kernelINS_4fmha6kernel28FmhaKernelTmaWarpSpecializedINS1_10collective30FmhaMainloopTmaWarpSpecializedINS_6half_tEffN4cute5tupleIJNS7_1CILi128EEESA_NS9_ILi80EEEEEENS8_IJiNS9_ILi1EEENS8_IJiiEEEEEESF_SF_NS4_12CausalFusionEJNS2_6OptionILNS2_3TagE0ENS9_ILb1EEEEENSH_ILSI_2ESJ_EEEEENS4_15FmhaFwdEpilogueIS6_fNS8_IJNS9_ILi64EEESB_SA_EEEEENS2_23PersistentTileSchedulerEJSK_SL_EEEEEvNT_6ParamsE --------------------------
	.section	.nv.shared._ZN7cutlass13device_kernelINS_4fmha6kernel28FmhaKernelTmaWarpSpecializedINS1_10collective30FmhaMainloopTmaWarpSpecializedINS_6half_tEffN4cute5tupleIJNS7_1CILi128EEESA_NS9_ILi80EEEEEENS8_IJiNS9_ILi1EEENS8_IJiiEEEEEESF_SF_NS4_12CausalFusionEJNS2_6OptionILNS2_3TagE0ENS9_ILb1EEEEENSH_ILSI_2ESJ_EEEEENS4_15FmhaFwdEpilogueIS6_fNS8_IJNS9_ILi64EEESB_SA_EEEEENS2_23PersistentTileSchedulerEJSK_SL_EEEEEvNT_6ParamsE,"aw",@nobits
	.sectionflags	@""
	.align	16
	.zero		1024


//--------------------- .nv.shared.reserved.0     --------------------------
	.section	.nv.shared.reserved.0,"aw",@nobits
	.weak		__nv_reservedSMEM_offset_0_alias
	.size		__nv_reservedSMEM_offset_0_alias, 0, 0
	.other		__nv_reservedSMEM_offset_0_alias,@"STO_CUDA_RESERVED_SHARED STV_DEFAULT"
__nv_reservedSMEM_offset_0_alias:
	.zero		0


//--------------------- .nv.global                --------------------------
	.section	.nv.global,"aw",@nobits
.nv.global:
	.type		_ZN39_INTERNAL_f6b0d33f_4_k_cu_d59f6b3f_32554cute1_E,@object
	.size		_ZN39_INTERNAL_f6b0d33f_4_k_cu_d59f6b3f_32554cute1_E,(_ZN39_INTERNAL_f6b0d33f_4_k_cu_d59f6b3f_32554cuda3std3__45__cpo6cbeginE - _ZN39_INTERNAL_f6b0d33f_4_k_cu_d59f6b3f_32554cute1_E)
_ZN39_INTERNAL_f6b0d33f_4_k_cu_d59f6b3f_32554cute1_E:
	.zero		1
	.type		_ZN39_INTERNAL_f6b0d33f_4_k_cu_d59f6b3f_32554cuda3std3__45__cpo6cbeginE,@object
	.size		_ZN39_INTERNAL_f6b0d33f_4_k_cu_d59f6b3f_32554cuda3std3__45__cpo6cbeginE,(_ZN39_INTERNAL_f6b0d33f_4_k_cu_d59f6b3f_32554cuda3std3__48in_placeE - _ZN39_INTERNAL_f6b0d33f_4_k_cu_d59f6b3f_32554cuda3std3__45__cpo6cbeginE)
_ZN39_INTERNAL_f6b0d33f_4_k_cu_d59f6b3f_32554cuda3std3__45__cpo6cbeginE:
	.zero		1
	.type		_ZN39_INTERNAL_f6b0d33f_4_k_cu_d59f6b3f_32554cuda3std3__48in_placeE,@object
	.size		_ZN39_INTERNAL_f6b0d33f_4_k_cu_d59f6b3f_32554cuda3std3__48in_placeE,(_ZN39_INTERNAL_f6b0d33f_4_k_cu_d59f6b3f_32554cuda3std6ranges3__45__cpo9iter_moveE - _ZN39_INTERNAL_f6b0d33f_4_k_cu_d59f6b3f_32554cuda3std3__48in_placeE)
_ZN39_INTERNAL_f6b0d33f_4_k_cu_d59f6b3f_32554cuda3std3__48in_placeE:
	.zero		1
	.type		_ZN39_INTERNAL_f6b0d33f_4_k_cu_d59f6b3f_32554cuda3std6ranges3__45__cpo9iter_moveE,@object
	.size		_ZN39_INTERNAL_f6b0d33f_4_k_cu_d59f6b3f_32554cuda3std6ranges3__45__cpo9iter_moveE,(_ZN39_INTERNAL_f6b0d33f_4_k_cu_d59f6b3f_32554cuda3std3__45__cpo5beginE - _ZN39_INTERNAL_f6b0d33f_4_k_cu_d59f6b3f_32554cuda3std6ranges3__45__cpo9iter_moveE)
_ZN39_INTERNAL_f6b0d33f_4_k_cu_d59f6b3f_32554cuda3std6ranges3__45__cpo9iter_moveE:
	.zero		1
	.type		_ZN39_INTERNAL_f6b0d33f_4_k_cu_d59f6b3f_32554cuda3std3__45__cpo5beginE,@object
	.size		_ZN39_INTERNAL_f6b0d33f_4_k_cu_d59f6b3f_32554cuda3std3__45__cpo5beginE,(_ZN39_INTERNAL_f6b0d33f_4_k_cu_d59f6b3f_32554cuda3std3__441_GLOBAL__N__f6b0d33f_4_k_cu_d59f6b3f_32556ignoreE - _ZN39_INTERNAL_f6b0d33f_4_k_cu_d59f6b3f_32554cuda3std3__45__cpo5beginE)
_ZN39_INTERNAL_f6b0d33f_4_k_cu_d59f6b3f_32554cuda3std3__45__cpo5beginE:
	.zero		1
	.type		_ZN39_INTERNAL_f6b0d33f_4_k_cu_d59f6b3f_32554cuda3std3__441_GLOBAL__N__f6b0d33f_4_k_cu_d59f6b3f_32556ignoreE,@object
	.size		_ZN39_INTERNAL_f6b0d33f_4_k_cu_d59f6b3f_32554cuda3std3__441_GLOBAL__N__f6b0d33f_4_k_cu_d59f6b3f_32556ignoreE,(_ZN39_INTERNAL_f6b0d33f_4_k_cu_d59f6b3f_32554cute7productE - _ZN39_INTERNAL_f6b0d33f_4_k_cu_d59f6b3f_32554cuda3std3__441_GLOBAL__N__f6b0d33f_4_k_cu_d59f6b3f_32556ignoreE)
_ZN39_INTERNAL_f6b0d33f_4_k_cu_d59f6b3f_32554cuda3std3__441_GLOBAL__N__f6b0d33f_4_k_cu_d59f6b3f_32556ignoreE:
	.zero		1
	.type		_ZN39_INTERNAL_f6b0d33f_4_k_cu_d59f6b3f_32554cute7productE,@object
	.size		_ZN39_INTERNAL_f6b0d33f_4_k_cu_d59f6b3f_32554cute7productE,(_ZN39_INTERNAL_f6b0d33f_4_k_cu_d59f6b3f_32554cuda3std3__45__cpo3endE - _ZN39_INTERNAL_f6b0d33f_4_k_cu_d59f6b3f_32554cute7productE)
_ZN39_INTERNAL_f6b0d33f_4_k_cu_d59f6b3f_32554cute7productE:
	.zero		1
	.type		_ZN39_INTERNAL_f6b0d33f_4_k_cu_d59f6b3f_32554cuda3std3__45__cpo3endE,@object
	.size		_ZN39_INTERNAL_f6b0d33f_4_k_cu_d59f6b3f_32554cuda3std3__45__cpo3endE,(_ZN39_INTERNAL_f6b0d33f_4_k_cu_d59f6b3f_32554cuda3std3__419piecewise_constructE - _ZN39_INTERNAL_f6b0d33f_4_k_cu_d59f6b3f_32554cuda3std3__45__cpo3endE)
_ZN39_INTERNAL_f6b0d33f_4_k_cu_d59f6b3f_32554cuda3std3__45__cpo3endE:
	.zero		1
	.type		_ZN39_INTERNAL_f6b0d33f_4_k_cu_d59f6b3f_32554cuda3std3__419piecewise_constructE,@object
	.size		_ZN39_INTERNAL_f6b0d33f_4_k_cu_d59f6b3f_32554cuda3std3__419piecewise_constructE,(_ZN39_INTERNAL_f6b0d33f_4_k_cu_d59f6b3f_32554cuda3std3__45__cpo4cendE - _ZN39_INTERNAL_f6b0d33f_4_k_cu_d59f6b3f_32554cuda3std3__419piecewise_constructE)
_ZN39_INTERNAL_f6b0d33f_4_k_cu_d59f6b3f_32554cuda3std3__419piecewise_constructE:
	.zero		1
	.type		_ZN39_INTERNAL_f6b0d33f_4_k_cu_d59f6b3f_32554cuda3std3__45__cpo4cendE,@object
	.size		_ZN39_INTERNAL_f6b0d33f_4_k_cu_d59f6b3f_32554cuda3std3__45__cpo4cendE,(_ZN39_INTERNAL_f6b0d33f_4_k_cu_d59f6b3f_32554cuda3std6ranges3__45__cpo4swapE - _ZN39_INTERNAL_f6b0d33f_4_k_cu_d59f6b3f_32554cuda3std3__45__cpo4cendE)
_ZN39_INTERNAL_f6b0d33f_4_k_cu_d59f6b3f_32554cuda3std3__45__cpo4cendE:
	.zero		1
	.type		_ZN39_INTERNAL_f6b0d33f_4_k_cu_d59f6b3f_32554cuda3std6ranges3__45__cpo4swapE,@object
	.size		_ZN39_INTERNAL_f6b0d33f_4_k_cu_d59f6b3f_32554cuda3std6ranges3__45__cpo4swapE,(.L_9 - _ZN39_INTERNAL_f6b0d33f_4_k_cu_d59f6b3f_32554cuda3std6ranges3__45__cpo4swapE)
_ZN39_INTERNAL_f6b0d33f_4_k_cu_d59f6b3f_32554cuda3std6ranges3__45__cpo4swapE:
	.zero		1
.L_9:


//--------------------- .nv.constant0._ZN7cutlass13device_kernelINS_4fmha6kernel28FmhaKernelTmaWarpSpecializedINS1_10collective30FmhaMainloopTmaWarpSpecializedINS_6half_tEffN4cute5tupleIJNS7_1CILi128EEESA_NS9_ILi80EEEEEENS8_IJiNS9_ILi1EEENS8_IJiiEEEEEESF_SF_NS4_12CausalFusionEJNS2_6OptionILNS2_3TagE0ENS9_ILb1EEEEENSH_ILSI_2ESJ_EEEEENS4_15FmhaFwdEpilogueIS6_fNS8_IJNS9_ILi64EEESB_SA_EEEEENS2_23PersistentTileSchedulerEJSK_SL_EEEEEvNT_6ParamsE --------------------------
	.section	.nv.constant0._ZN7cutlass13device_kernelINS_4fmha6kernel28FmhaKernelTmaWarpSpecializedINS1_10collective30FmhaMainloopTmaWarpSpecializedINS_6half_tEffN4cute5tupleIJNS7_1CILi128EEESA_NS9_ILi80EEEEEENS8_IJiNS9_ILi1EEENS8_IJiiEEEEEESF_SF_NS4_12CausalFusionEJNS2_6OptionILNS2_3TagE0ENS9_ILb1EEEEENSH_ILSI_2ESJ_EEEEENS4_15FmhaFwdEpilogueIS6_fNS8_IJNS9_ILi64EEESB_SA_EEEEENS2_23PersistentTileSchedulerEJSK_SL_EEEEEvNT_6ParamsE,"a",@progbits
	.sectionflags	@""
	.align	4
.nv.constant0._ZN7cutlass13device_kernelINS_4fmha6kernel28FmhaKernelTmaWarpSpecializedINS1_10collective30FmhaMainloopTmaWarpSpecializedINS_6half_tEffN4cute5tupleIJNS7_1CILi128EEESA_NS9_ILi80EEEEEENS8_IJiNS9_ILi1EEENS8_IJiiEEEEEESF_SF_NS4_12CausalFusionEJNS2_6OptionILNS2_3TagE0ENS9_ILb1EEEEENSH_ILSI_2ESJ_EEEEENS4_15FmhaFwdEpilogueIS6_fNS8_IJNS9_ILi64EEESB_SA_EEEEENS2_23PersistentTileSchedulerEJSK_SL_EEEEEvNT_6ParamsE:
	.zero		2688


//--------------------- SYMBOLS --------------------------

	.type		.nv.reservedSmem.offset0,@object
	.size		.nv.reservedSmem.offset0,0x4
	.type		__assertfail,@function
